	.target	sm_90a

	.elftype	@"ET_EXEC"


//--------------------- .note.nv.tkinfo           --------------------------
	.section	.note.nv.tkinfo,"",@"SHT_NOTE"
	.sectionflags	@"SHF_NOTE_NV_TKINFO"
	.tkinfo
        /*0018*/ 	.word	0x00000002
        /*0030*/ 	.string	""
        /*0030*/ 	.string	"ptxas"
        /*0030*/ 	.string	"Cuda compilation tools, release 13.0, V13.0.88"
        /*0030*/ 	.string	"Build cuda_13.0.r13.0/compiler.36424714_0"
        /*0030*/ 	.string	"-arch sm_90a -m 64 "



//--------------------- .note.nv.cuinfo           --------------------------
	.section	.note.nv.cuinfo,"",@"SHT_NOTE"
	.sectionflags	@"SHF_NOTE_NV_CUINFO"
        /*0018*/ 	.short	0x0002
        /*001a*/ 	.short	0x005a
        /*001c*/ 	.short	0x0082
	.zero		2


//--------------------- .nv.info                  --------------------------
	.section	.nv.info,"",@"SHT_CUDA_INFO"
	.align	4


	//----- nvinfo : EIATTR_REGCOUNT
	.align		4
        /*0000*/ 	.byte	0x04, 0x2f
        /*0002*/ 	.short	(.L_12 - .L_11)
	.align		4
.L_11:
        /*0004*/ 	.word	index@(_ZN7cutlass13device_kernelINS_4gemm6kernel13GemmUniversalIN4cute5tupleIJiiiiEEENS1_10collective13CollectiveMmaINS1_37MainloopSm90TmaGmmaWarpSpecializedFP8ILi50ENS5_IJNS4_1CILi2EEENSA_ILi1EEESC_EEENS1_32KernelTmaWarpSpecializedPingpongEEENS5_IJNSA_ILi64EEENSA_ILi8EEESG_EEENS_12float_e4m3_tENS5_IJlSC_lEEESJ_SK_NS4_8TiledMMAINS4_8MMA_AtomIJNS4_4SM904GMMA29MMA_64x8x32_F32E4M3E4M3_SS_TNILNSO_7ScaleInE1ELSQ_1EEEEEENS4_6LayoutINS5_IJSC_SC_SC_EEENS5_IJNSA_ILi0EEESV_SV_EEEEENS5_IJNS4_10UnderscoreESY_SY_EEEEENS4_13SM90_TMA_LOADENS4_14ComposedLayoutINS4_7SwizzleILi2ELi4ELi3EEENS4_18smem_ptr_flag_bitsILi8EEENST_INS5_IJSH_SG_EEENS5_IJSG_SC_EEEEEEEvNS4_8identityENS4_23SM90_TMA_LOAD_MULTICASTES1A_vS1B_EENS_8epilogue10collective6detail29Sm90TmaWarpSpecializedAdapterINS1F_15DefaultEpilogueISJ_SK_SK_NS1E_6thread17LinearCombinationISJ_Li1EffLNS1J_9ScaleType4KindE0ELNS_15FloatRoundStyleE2ESJ_EENS1_15EpilogueDefaultEEEEEvvEEEEvNT_6ParamsE)
        /*0008*/ 	.word	0x000000a8


	//----- nvinfo : EIATTR_FRAME_SIZE
	.align		4
.L_12:
        /*000c*/ 	.byte	0x04, 0x11
        /*000e*/ 	.short	(.L_14 - .L_13)
	.align		4
.L_13:
        /*0010*/ 	.word	index@(_ZN7cutlass13device_kernelINS_4gemm6kernel13GemmUniversalIN4cute5tupleIJiiiiEEENS1_10collective13CollectiveMmaINS1_37MainloopSm90TmaGmmaWarpSpecializedFP8ILi50ENS5_IJNS4_1CILi2EEENSA_ILi1EEESC_EEENS1_32KernelTmaWarpSpecializedPingpongEEENS5_IJNSA_ILi64EEENSA_ILi8EEESG_EEENS_12float_e4m3_tENS5_IJlSC_lEEESJ_SK_NS4_8TiledMMAINS4_8MMA_AtomIJNS4_4SM904GMMA29MMA_64x8x32_F32E4M3E4M3_SS_TNILNSO_7ScaleInE1ELSQ_1EEEEEENS4_6LayoutINS5_IJSC_SC_SC_EEENS5_IJNSA_ILi0EEESV_SV_EEEEENS5_IJNS4_10UnderscoreESY_SY_EEEEENS4_13SM90_TMA_LOADENS4_14ComposedLayoutINS4_7SwizzleILi2ELi4ELi3EEENS4_18smem_ptr_flag_bitsILi8EEENST_INS5_IJSH_SG_EEENS5_IJSG_SC_EEEEEEEvNS4_8identityENS4_23SM90_TMA_LOAD_MULTICASTES1A_vS1B_EENS_8epilogue10collective6detail29Sm90TmaWarpSpecializedAdapterINS1F_15DefaultEpilogueISJ_SK_SK_NS1E_6thread17LinearCombinationISJ_Li1EffLNS1J_9ScaleType4KindE0ELNS_15FloatRoundStyleE2ESJ_EENS1_15EpilogueDefaultEEEEEvvEEEEvNT_6ParamsE)
        /*0014*/ 	.word	0x00000000


	//----- nvinfo : EIATTR_MIN_STACK_SIZE
	.align		4
.L_14:
        /*0018*/ 	.byte	0x04, 0x12
        /*001a*/ 	.short	(.L_16 - .L_15)
	.align		4
.L_15:
        /*001c*/ 	.word	index@(_ZN7cutlass13device_kernelINS_4gemm6kernel13GemmUniversalIN4cute5tupleIJiiiiEEENS1_10collective13CollectiveMmaINS1_37MainloopSm90TmaGmmaWarpSpecializedFP8ILi50ENS5_IJNS4_1CILi2EEENSA_ILi1EEESC_EEENS1_32KernelTmaWarpSpecializedPingpongEEENS5_IJNSA_ILi64EEENSA_ILi8EEESG_EEENS_12float_e4m3_tENS5_IJlSC_lEEESJ_SK_NS4_8TiledMMAINS4_8MMA_AtomIJNS4_4SM904GMMA29MMA_64x8x32_F32E4M3E4M3_SS_TNILNSO_7ScaleInE1ELSQ_1EEEEEENS4_6LayoutINS5_IJSC_SC_SC_EEENS5_IJNSA_ILi0EEESV_SV_EEEEENS5_IJNS4_10UnderscoreESY_SY_EEEEENS4_13SM90_TMA_LOADENS4_14ComposedLayoutINS4_7SwizzleILi2ELi4ELi3EEENS4_18smem_ptr_flag_bitsILi8EEENST_INS5_IJSH_SG_EEENS5_IJSG_SC_EEEEEEEvNS4_8identityENS4_23SM90_TMA_LOAD_MULTICASTES1A_vS1B_EENS_8epilogue10collective6detail29Sm90TmaWarpSpecializedAdapterINS1F_15DefaultEpilogueISJ_SK_SK_NS1E_6thread17LinearCombinationISJ_Li1EffLNS1J_9ScaleType4KindE0ELNS_15FloatRoundStyleE2ESJ_EENS1_15EpilogueDefaultEEEEEvvEEEEvNT_6ParamsE)
        /*0020*/ 	.word	0x00000000
.L_16:


//--------------------- .nv.compat                --------------------------
	.section	.nv.compat,"",@"SHT_CUDA_COMPAT_INFO"
	.align	4
        /*0000*/ 	.byte	0x02, 0x09, 0x01, 0x00, 0x02, 0x02, 0x04, 0x00, 0x02, 0x05, 0x05, 0x00, 0x03, 0x07, 0x01, 0x01
        /*0010*/ 	.byte	0x02, 0x03, 0x01, 0x00, 0x02, 0x06, 0x01, 0x00, 0x04, 0x0b, 0x08, 0x00, 0x00, 0x00, 0x00, 0x00
        /*0020*/ 	.byte	0x00, 0x00, 0x00, 0x00


//--------------------- .nv.info._ZN7cutlass13device_kernelINS_4gemm6kernel13GemmUniversalIN4cute5tupleIJiiiiEEENS1_10collective13CollectiveMmaINS1_37MainloopSm90TmaGmmaWarpSpecializedFP8ILi50ENS5_IJNS4_1CILi2EEENSA_ILi1EEESC_EEENS1_32KernelTmaWarpSpecializedPingpongEEENS5_IJNSA_ILi64EEENSA_ILi8EEESG_EEENS_12float_e4m3_tENS5_IJlSC_lEEESJ_SK_NS4_8TiledMMAINS4_8MMA_AtomIJNS4_4SM904GMMA29MMA_64x8x32_F32E4M3E4M3_SS_TNILNSO_7ScaleInE1ELSQ_1EEEEEENS4_6LayoutINS5_IJSC_SC_SC_EEENS5_IJNSA_ILi0EEESV_SV_EEEEENS5_IJNS4_10UnderscoreESY_SY_EEEEENS4_13SM90_TMA_LOADENS4_14ComposedLayoutINS4_7SwizzleILi2ELi4ELi3EEENS4_18smem_ptr_flag_bitsILi8EEENST_INS5_IJSH_SG_EEENS5_IJSG_SC_EEEEEEEvNS4_8identityENS4_23SM90_TMA_LOAD_MULTICASTES1A_vS1B_EENS_8epilogue10collective6detail29Sm90TmaWarpSpecializedAdapterINS1F_15DefaultEpilogueISJ_SK_SK_NS1E_6thread17LinearCombinationISJ_Li1EffLNS1J_9ScaleType4KindE0ELNS_15FloatRoundStyleE2ESJ_EENS1_15EpilogueDefaultEEEEEvvEEEEvNT_6ParamsE --------------------------
	.section	.nv.info._ZN7cutlass13device_kernelINS_4gemm6kernel13GemmUniversalIN4cute5tupleIJiiiiEEENS1_10collective13CollectiveMmaINS1_37MainloopSm90TmaGmmaWarpSpecializedFP8ILi50ENS5_IJNS4_1CILi2EEENSA_ILi1EEESC_EEENS1_32KernelTmaWarpSpecializedPingpongEEENS5_IJNSA_ILi64EEENSA_ILi8EEESG_EEENS_12float_e4m3_tENS5_IJlSC_lEEESJ_SK_NS4_8TiledMMAINS4_8MMA_AtomIJNS4_4SM904GMMA29MMA_64x8x32_F32E4M3E4M3_SS_TNILNSO_7ScaleInE1ELSQ_1EEEEEENS4_6LayoutINS5_IJSC_SC_SC_EEENS5_IJNSA_ILi0EEESV_SV_EEEEENS5_IJNS4_10UnderscoreESY_SY_EEEEENS4_13SM90_TMA_LOADENS4_14ComposedLayoutINS4_7SwizzleILi2ELi4ELi3EEENS4_18smem_ptr_flag_bitsILi8EEENST_INS5_IJSH_SG_EEENS5_IJSG_SC_EEEEEEEvNS4_8identityENS4_23SM90_TMA_LOAD_MULTICASTES1A_vS1B_EENS_8epilogue10collective6detail29Sm90TmaWarpSpecializedAdapterINS1F_15DefaultEpilogueISJ_SK_SK_NS1E_6thread17LinearCombinationISJ_Li1EffLNS1J_9ScaleType4KindE0ELNS_15FloatRoundStyleE2ESJ_EENS1_15EpilogueDefaultEEEEEvvEEEEvNT_6ParamsE,"",@"SHT_CUDA_INFO"
	.sectionflags	@""
	.align	4


	//----- nvinfo : EIATTR_CUDA_API_VERSION
	.align		4
        /*0000*/ 	.byte	0x04, 0x37
        /*0002*/ 	.short	(.L_18 - .L_17)
.L_17:
        /*0004*/ 	.word	0x00000082


	//----- nvinfo : EIATTR_KPARAM_INFO
	.align		4
.L_18:
        /*0008*/ 	.byte	0x04, 0x17
        /*000a*/ 	.short	(.L_20 - .L_19)
.L_19:
        /*000c*/ 	.word	0x00000000
        /*0010*/ 	.short	0x0000
        /*0012*/ 	.short	0x0070
        /*0014*/ 	.byte	0x00, 0xf0, 0x01, 0x10


	//----- nvinfo : EIATTR_SPARSE_MMA_MASK
	.align		4
.L_20:
        /*0018*/ 	.byte	0x03, 0x50
        /*001a*/ 	.short	0x0000


	//----- nvinfo : EIATTR_MAXREG_COUNT
	.align		4
        /*001c*/ 	.byte	0x03, 0x1b
        /*001e*/ 	.short	0x00a8


	//----- nvinfo : EIATTR_NUM_BARRIERS
	.align		4
        /*0020*/ 	.byte	0x02, 0x4c
        /*0022*/ 	.byte	0x01
	.zero		1


	//----- nvinfo : EIATTR_MERCURY_ISA_VERSION
	.align		4
        /*0024*/ 	.byte	0x03, 0x5f
        /*0026*/ 	.short	0x0101


	//----- nvinfo : EIATTR_INT_WARP_WIDE_INSTR_OFFSETS
	.align		4
        /*0028*/ 	.byte	0x04, 0x31
        /*002a*/ 	.short	(.L_22 - .L_21)


	//   ....[0]....
.L_21:
        /*002c*/ 	.word	0x00000ad0


	//   ....[1]....
        /*0030*/ 	.word	0x00000b10


	//   ....[2]....
        /*0034*/ 	.word	0x00000b70


	//   ....[3]....
        /*0038*/ 	.word	0x00000b80


	//   ....[4]....
        /*003c*/ 	.word	0x00000ba0


	//   ....[5]....
        /*0040*/ 	.word	0x00000cc0


	//   ....[6]....
        /*0044*/ 	.word	0x00000d30


	//   ....[7]....
        /*0048*/ 	.word	0x00000da0


	//   ....[8]....
        /*004c*/ 	.word	0x00002680


	//----- nvinfo : EIATTR_COOP_GROUP_MASK_REGIDS
	.align		4
.L_22:
        /*0050*/ 	.byte	0x04, 0x29
        /*0052*/ 	.short	(.L_24 - .L_23)


	//   ....[0]....
.L_23:
        /*0054*/ 	.word	0xffffffff


	//   ....[1]....
        /*0058*/ 	.word	0xffffffff


	//   ....[2]....
        /*005c*/ 	.word	0xffffffff


	//   ....[3]....
        /*0060*/ 	.word	0xffffffff


	//   ....[4]....
        /*0064*/ 	.word	0xffffffff


	//   ....[5]....
        /*0068*/ 	.word	0xffffffff


	//   ....[6]....
        /*006c*/ 	.word	0xffffffff


	//----- nvinfo : EIATTR_COOP_GROUP_INSTR_OFFSETS
	.align		4
.L_24:
        /*0070*/ 	.byte	0x04, 0x28
        /*0072*/ 	.short	(.L_26 - .L_25)


	//   ....[0]....
.L_25:
        /*0074*/ 	.word	0x00000060


	//   ....[1]....
        /*0078*/ 	.word	0x00000070


	//   ....[2]....
        /*007c*/ 	.word	0x00000130


	//   ....[3]....
        /*0080*/ 	.word	0x000008b0


	//   ....[4]....
        /*0084*/ 	.word	0x000008f0


	//   ....[5]....
        /*0088*/ 	.word	0x00000970


	//   ....[6]....
        /*008c*/ 	.word	0x00000f40


	//----- nvinfo : EIATTR_REG_RECONFIG
	.align		4
.L_26:
        /*0090*/ 	.byte	0x01, 0x54
	.zero		2


	//----- nvinfo : EIATTR_MBARRIER_INSTR_OFFSETS
	.align		4
        /*0094*/ 	.byte	0x04, 0x39
        /*0096*/ 	.short	(.L_28 - .L_27)


	//   ....[0]....
.L_27:
        /*0098*/ 	.word	0x00000250
        /*009c*/ 	.word	0x000000ff
        /*00a0*/ 	.word	0x00000000
        /*00a4*/ 	.short	0x0100
        /*00a6*/ 	.byte	0x08
	.zero		1


	//   ....[1]....
        /*00a8*/ 	.word	0x00000260
        /*00ac*/ 	.word	0x000000ff
        /*00b0*/ 	.word	0x00000190
        /*00b4*/ 	.short	0x0100
        /*00b6*/ 	.byte	0x08
	.zero		1


	//   ....[2]....
        /*00b8*/ 	.word	0x00000270
        /*00bc*/ 	.word	0x000000ff
        /*00c0*/ 	.word	0x00000008
        /*00c4*/ 	.short	0x0100
        /*00c6*/ 	.byte	0x08
	.zero		1


	//   ....[3]....
        /*00c8*/ 	.word	0x00000280
        /*00cc*/ 	.word	0x000000ff
        /*00d0*/ 	.word	0x00000198
        /*00d4*/ 	.short	0x0100
        /*00d6*/ 	.byte	0x08
	.zero		1


	//   ....[4]....
        /*00d8*/ 	.word	0x00000290
        /*00dc*/ 	.word	0x000000ff
        /*00e0*/ 	.word	0x00000010
        /*00e4*/ 	.short	0x0100
        /*00e6*/ 	.byte	0x08
	.zero		1


	//   ....[5]....
        /*00e8*/ 	.word	0x000002a0
        /*00ec*/ 	.word	0x000000ff
        /*00f0*/ 	.word	0x000001a0
        /*00f4*/ 	.short	0x0100
        /*00f6*/ 	.byte	0x08
	.zero		1


	//   ....[6]....
        /*00f8*/ 	.word	0x000002b0
        /*00fc*/ 	.word	0x000000ff
        /*0100*/ 	.word	0x00000018
        /*0104*/ 	.short	0x0100
        /*0106*/ 	.byte	0x08
	.zero		1


	//   ....[7]....
        /*0108*/ 	.word	0x000002c0
        /*010c*/ 	.word	0x000000ff
        /*0110*/ 	.word	0x000001a8
        /*0114*/ 	.short	0x0100
        /*0116*/ 	.byte	0x08
	.zero		1


	//   ....[8]....
        /*0118*/ 	.word	0x000002d0
        /*011c*/ 	.word	0x000000ff
        /*0120*/ 	.word	0x00000020
        /*0124*/ 	.short	0x0100
        /*0126*/ 	.byte	0x08
	.zero		1


	//   ....[9]....
        /*0128*/ 	.word	0x000002e0
        /*012c*/ 	.word	0x000000ff
        /*0130*/ 	.word	0x000001b0
        /*0134*/ 	.short	0x0100
        /*0136*/ 	.byte	0x08
	.zero		1


	//   ....[10]....
        /*0138*/ 	.word	0x000002f0
        /*013c*/ 	.word	0x000000ff
        /*0140*/ 	.word	0x00000028
        /*0144*/ 	.short	0x0100
        /*0146*/ 	.byte	0x08
	.zero		1


	//   ....[11]....
        /*0148*/ 	.word	0x00000300
        /*014c*/ 	.word	0x000000ff
        /*0150*/ 	.word	0x000001b8
        /*0154*/ 	.short	0x0100
        /*0156*/ 	.byte	0x08
	.zero		1


	//   ....[12]....
        /*0158*/ 	.word	0x00000310
        /*015c*/ 	.word	0x000000ff
        /*0160*/ 	.word	0x00000030
        /*0164*/ 	.short	0x0100
        /*0166*/ 	.byte	0x08
	.zero		1


	//   ....[13]....
        /*0168*/ 	.word	0x00000320
        /*016c*/ 	.word	0x000000ff
        /*0170*/ 	.word	0x000001c0
        /*0174*/ 	.short	0x0100
        /*0176*/ 	.byte	0x08
	.zero		1


	//   ....[14]....
        /*0178*/ 	.word	0x00000330
        /*017c*/ 	.word	0x000000ff
        /*0180*/ 	.word	0x00000038
        /*0184*/ 	.short	0x0100
        /*0186*/ 	.byte	0x08
	.zero		1


	//   ....[15]....
        /*0188*/ 	.word	0x00000340
        /*018c*/ 	.word	0x000000ff
        /*0190*/ 	.word	0x000001c8
        /*0194*/ 	.short	0x0100
        /*0196*/ 	.byte	0x08
	.zero		1


	//   ....[16]....
        /*0198*/ 	.word	0x00000350
        /*019c*/ 	.word	0x000000ff
        /*01a0*/ 	.word	0x00000040
        /*01a4*/ 	.short	0x0100
        /*01a6*/ 	.byte	0x08
	.zero		1


	//   ....[17]....
        /*01a8*/ 	.word	0x00000360
        /*01ac*/ 	.word	0x000000ff
        /*01b0*/ 	.word	0x000001d0
        /*01b4*/ 	.short	0x0100
        /*01b6*/ 	.byte	0x08
	.zero		1


	//   ....[18]....
        /*01b8*/ 	.word	0x00000370
        /*01bc*/ 	.word	0x000000ff
        /*01c0*/ 	.word	0x00000048
        /*01c4*/ 	.short	0x0100
        /*01c6*/ 	.byte	0x08
	.zero		1


	//   ....[19]....
        /*01c8*/ 	.word	0x00000380
        /*01cc*/ 	.word	0x000000ff
        /*01d0*/ 	.word	0x000001d8
        /*01d4*/ 	.short	0x0100
        /*01d6*/ 	.byte	0x08
	.zero		1


	//   ....[20]....
        /*01d8*/ 	.word	0x00000390
        /*01dc*/ 	.word	0x000000ff
        /*01e0*/ 	.word	0x00000050
        /*01e4*/ 	.short	0x0100
        /*01e6*/ 	.byte	0x08
	.zero		1


	//   ....[21]....
        /*01e8*/ 	.word	0x000003a0
        /*01ec*/ 	.word	0x000000ff
        /*01f0*/ 	.word	0x000001e0
        /*01f4*/ 	.short	0x0100
        /*01f6*/ 	.byte	0x08
	.zero		1


	//   ....[22]....
        /*01f8*/ 	.word	0x000003b0
        /*01fc*/ 	.word	0x000000ff
        /*0200*/ 	.word	0x00000058
        /*0204*/ 	.short	0x0100
        /*0206*/ 	.byte	0x08
	.zero		1


	//   ....[23]....
        /*0208*/ 	.word	0x000003c0
        /*020c*/ 	.word	0x000000ff
        /*0210*/ 	.word	0x000001e8
        /*0214*/ 	.short	0x0100
        /*0216*/ 	.byte	0x08
	.zero		1


	//   ....[24]....
        /*0218*/ 	.word	0x000003d0
        /*021c*/ 	.word	0x000000ff
        /*0220*/ 	.word	0x00000060
        /*0224*/ 	.short	0x0100
        /*0226*/ 	.byte	0x08
	.zero		1


	//   ....[25]....
        /*0228*/ 	.word	0x000003e0
        /*022c*/ 	.word	0x000000ff
        /*0230*/ 	.word	0x000001f0
        /*0234*/ 	.short	0x0100
        /*0236*/ 	.byte	0x08
	.zero		1


	//   ....[26]....
        /*0238*/ 	.word	0x000003f0
        /*023c*/ 	.word	0x000000ff
        /*0240*/ 	.word	0x00000068
        /*0244*/ 	.short	0x0100
        /*0246*/ 	.byte	0x08
	.zero		1


	//   ....[27]....
        /*0248*/ 	.word	0x00000400
        /*024c*/ 	.word	0x000000ff
        /*0250*/ 	.word	0x000001f8
        /*0254*/ 	.short	0x0100
        /*0256*/ 	.byte	0x08
	.zero		1


	//   ....[28]....
        /*0258*/ 	.word	0x00000410
        /*025c*/ 	.word	0x000000ff
        /*0260*/ 	.word	0x00000070
        /*0264*/ 	.short	0x0100
        /*0266*/ 	.byte	0x08
	.zero		1


	//   ....[29]....
        /*0268*/ 	.word	0x00000420
        /*026c*/ 	.word	0x000000ff
        /*0270*/ 	.word	0x00000200
        /*0274*/ 	.short	0x0100
        /*0276*/ 	.byte	0x08
	.zero		1


	//   ....[30]....
        /*0278*/ 	.word	0x00000430
        /*027c*/ 	.word	0x000000ff
        /*0280*/ 	.word	0x00000078
        /*0284*/ 	.short	0x0100
        /*0286*/ 	.byte	0x08
	.zero		1


	//   ....[31]....
        /*0288*/ 	.word	0x00000440
        /*028c*/ 	.word	0x000000ff
        /*0290*/ 	.word	0x00000208
        /*0294*/ 	.short	0x0100
        /*0296*/ 	.byte	0x08
	.zero		1


	//   ....[32]....
        /*0298*/ 	.word	0x00000450
        /*029c*/ 	.word	0x000000ff
        /*02a0*/ 	.word	0x00000080
        /*02a4*/ 	.short	0x0100
        /*02a6*/ 	.byte	0x08
	.zero		1


	//   ....[33]....
        /*02a8*/ 	.word	0x00000460
        /*02ac*/ 	.word	0x000000ff
        /*02b0*/ 	.word	0x00000210
        /*02b4*/ 	.short	0x0100
        /*02b6*/ 	.byte	0x08
	.zero		1


	//   ....[34]....
        /*02b8*/ 	.word	0x00000470
        /*02bc*/ 	.word	0x000000ff
        /*02c0*/ 	.word	0x00000088
        /*02c4*/ 	.short	0x0100
        /*02c6*/ 	.byte	0x08
	.zero		1


	//   ....[35]....
        /*02c8*/ 	.word	0x00000480
        /*02cc*/ 	.word	0x000000ff
        /*02d0*/ 	.word	0x00000218
        /*02d4*/ 	.short	0x0100
        /*02d6*/ 	.byte	0x08
	.zero		1


	//   ....[36]....
        /*02d8*/ 	.word	0x00000490
        /*02dc*/ 	.word	0x000000ff
        /*02e0*/ 	.word	0x00000090
        /*02e4*/ 	.short	0x0100
        /*02e6*/ 	.byte	0x08
	.zero		1


	//   ....[37]....
        /*02e8*/ 	.word	0x000004a0
        /*02ec*/ 	.word	0x000000ff
        /*02f0*/ 	.word	0x00000220
        /*02f4*/ 	.short	0x0100
        /*02f6*/ 	.byte	0x08
	.zero		1


	//   ....[38]....
        /*02f8*/ 	.word	0x000004b0
        /*02fc*/ 	.word	0x000000ff
        /*0300*/ 	.word	0x00000098
        /*0304*/ 	.short	0x0100
        /*0306*/ 	.byte	0x08
	.zero		1


	//   ....[39]....
        /*0308*/ 	.word	0x000004c0
        /*030c*/ 	.word	0x000000ff
        /*0310*/ 	.word	0x00000228
        /*0314*/ 	.short	0x0100
        /*0316*/ 	.byte	0x08
	.zero		1


	//   ....[40]....
        /*0318*/ 	.word	0x000004d0
        /*031c*/ 	.word	0x000000ff
        /*0320*/ 	.word	0x000000a0
        /*0324*/ 	.short	0x0100
        /*0326*/ 	.byte	0x08
	.zero		1


	//   ....[41]....
        /*0328*/ 	.word	0x000004e0
        /*032c*/ 	.word	0x000000ff
        /*0330*/ 	.word	0x00000230
        /*0334*/ 	.short	0x0100
        /*0336*/ 	.byte	0x08
	.zero		1


	//   ....[42]....
        /*0338*/ 	.word	0x000004f0
        /*033c*/ 	.word	0x000000ff
        /*0340*/ 	.word	0x000000a8
        /*0344*/ 	.short	0x0100
        /*0346*/ 	.byte	0x08
	.zero		1


	//   ....[43]....
        /*0348*/ 	.word	0x00000500
        /*034c*/ 	.word	0x000000ff
        /*0350*/ 	.word	0x00000238
        /*0354*/ 	.short	0x0100
        /*0356*/ 	.byte	0x08
	.zero		1


	//   ....[44]....
        /*0358*/ 	.word	0x00000510
        /*035c*/ 	.word	0x000000ff
        /*0360*/ 	.word	0x000000b0
        /*0364*/ 	.short	0x0100
        /*0366*/ 	.byte	0x08
	.zero		1


	//   ....[45]....
        /*0368*/ 	.word	0x00000520
        /*036c*/ 	.word	0x000000ff
        /*0370*/ 	.word	0x00000240
        /*0374*/ 	.short	0x0100
        /*0376*/ 	.byte	0x08
	.zero		1


	//   ....[46]....
        /*0378*/ 	.word	0x00000530
        /*037c*/ 	.word	0x000000ff
        /*0380*/ 	.word	0x000000b8
        /*0384*/ 	.short	0x0100
        /*0386*/ 	.byte	0x08
	.zero		1


	//   ....[47]....
        /*0388*/ 	.word	0x00000540
        /*038c*/ 	.word	0x000000ff
        /*0390*/ 	.word	0x00000248
        /*0394*/ 	.short	0x0100
        /*0396*/ 	.byte	0x08
	.zero		1


	//   ....[48]....
        /*0398*/ 	.word	0x00000550
        /*039c*/ 	.word	0x000000ff
        /*03a0*/ 	.word	0x000000c0
        /*03a4*/ 	.short	0x0100
        /*03a6*/ 	.byte	0x08
	.zero		1


	//   ....[49]....
        /*03a8*/ 	.word	0x00000560
        /*03ac*/ 	.word	0x000000ff
        /*03b0*/ 	.word	0x00000250
        /*03b4*/ 	.short	0x0100
        /*03b6*/ 	.byte	0x08
	.zero		1


	//   ....[50]....
        /*03b8*/ 	.word	0x00000570
        /*03bc*/ 	.word	0x000000ff
        /*03c0*/ 	.word	0x000000c8
        /*03c4*/ 	.short	0x0100
        /*03c6*/ 	.byte	0x08
	.zero		1


	//   ....[51]....
        /*03c8*/ 	.word	0x00000580
        /*03cc*/ 	.word	0x000000ff
        /*03d0*/ 	.word	0x00000258
        /*03d4*/ 	.short	0x0100
        /*03d6*/ 	.byte	0x08
	.zero		1


	//   ....[52]....
        /*03d8*/ 	.word	0x00000590
        /*03dc*/ 	.word	0x000000ff
        /*03e0*/ 	.word	0x000000d0
        /*03e4*/ 	.short	0x0100
        /*03e6*/ 	.byte	0x08
	.zero		1


	//   ....[53]....
        /*03e8*/ 	.word	0x000005a0
        /*03ec*/ 	.word	0x000000ff
        /*03f0*/ 	.word	0x00000260
        /*03f4*/ 	.short	0x0100
        /*03f6*/ 	.byte	0x08
	.zero		1


	//   ....[54]....
        /*03f8*/ 	.word	0x000005b0
        /*03fc*/ 	.word	0x000000ff
        /*0400*/ 	.word	0x000000d8
        /*0404*/ 	.short	0x0100
        /*0406*/ 	.byte	0x08
	.zero		1


	//   ....[55]....
        /*0408*/ 	.word	0x000005c0
        /*040c*/ 	.word	0x000000ff
        /*0410*/ 	.word	0x00000268
        /*0414*/ 	.short	0x0100
        /*0416*/ 	.byte	0x08
	.zero		1


	//   ....[56]....
        /*0418*/ 	.word	0x000005d0
        /*041c*/ 	.word	0x000000ff
        /*0420*/ 	.word	0x000000e0
        /*0424*/ 	.short	0x0100
        /*0426*/ 	.byte	0x08
	.zero		1


	//   ....[57]....
        /*0428*/ 	.word	0x000005e0
        /*042c*/ 	.word	0x000000ff
        /*0430*/ 	.word	0x00000270
        /*0434*/ 	.short	0x0100
        /*0436*/ 	.byte	0x08
	.zero		1


	//   ....[58]....
        /*0438*/ 	.word	0x000005f0
        /*043c*/ 	.word	0x000000ff
        /*0440*/ 	.word	0x000000e8
        /*0444*/ 	.short	0x0100
        /*0446*/ 	.byte	0x08
	.zero		1


	//   ....[59]....
        /*0448*/ 	.word	0x00000600
        /*044c*/ 	.word	0x000000ff
        /*0450*/ 	.word	0x00000278
        /*0454*/ 	.short	0x0100
        /*0456*/ 	.byte	0x08
	.zero		1


	//   ....[60]....
        /*0458*/ 	.word	0x00000610
        /*045c*/ 	.word	0x000000ff
        /*0460*/ 	.word	0x000000f0
        /*0464*/ 	.short	0x0100
        /*0466*/ 	.byte	0x08
	.zero		1


	//   ....[61]....
        /*0468*/ 	.word	0x00000620
        /*046c*/ 	.word	0x000000ff
        /*0470*/ 	.word	0x00000280
        /*0474*/ 	.short	0x0100
        /*0476*/ 	.byte	0x08
	.zero		1


	//   ....[62]....
        /*0478*/ 	.word	0x00000630
        /*047c*/ 	.word	0x000000ff
        /*0480*/ 	.word	0x000000f8
        /*0484*/ 	.short	0x0100
        /*0486*/ 	.byte	0x08
	.zero		1


	//   ....[63]....
        /*0488*/ 	.word	0x00000640
        /*048c*/ 	.word	0x000000ff
        /*0490*/ 	.word	0x00000288
        /*0494*/ 	.short	0x0100
        /*0496*/ 	.byte	0x08
	.zero		1


	//   ....[64]....
        /*0498*/ 	.word	0x00000650
        /*049c*/ 	.word	0x000000ff
        /*04a0*/ 	.word	0x00000100
        /*04a4*/ 	.short	0x0100
        /*04a6*/ 	.byte	0x08
	.zero		1


	//   ....[65]....
        /*04a8*/ 	.word	0x00000660
        /*04ac*/ 	.word	0x000000ff
        /*04b0*/ 	.word	0x00000290
        /*04b4*/ 	.short	0x0100
        /*04b6*/ 	.byte	0x08
	.zero		1


	//   ....[66]....
        /*04b8*/ 	.word	0x00000670
        /*04bc*/ 	.word	0x000000ff
        /*04c0*/ 	.word	0x00000108
        /*04c4*/ 	.short	0x0100
        /*04c6*/ 	.byte	0x08
	.zero		1


	//   ....[67]....
        /*04c8*/ 	.word	0x00000680
        /*04cc*/ 	.word	0x000000ff
        /*04d0*/ 	.word	0x00000298
        /*04d4*/ 	.short	0x0100
        /*04d6*/ 	.byte	0x08
	.zero		1


	//   ....[68]....
        /*04d8*/ 	.word	0x00000690
        /*04dc*/ 	.word	0x000000ff
        /*04e0*/ 	.word	0x00000110
        /*04e4*/ 	.short	0x0100
        /*04e6*/ 	.byte	0x08
	.zero		1


	//   ....[69]....
        /*04e8*/ 	.word	0x000006a0
        /*04ec*/ 	.word	0x000000ff
        /*04f0*/ 	.word	0x000002a0
        /*04f4*/ 	.short	0x0100
        /*04f6*/ 	.byte	0x08
	.zero		1


	//   ....[70]....
        /*04f8*/ 	.word	0x000006b0
        /*04fc*/ 	.word	0x000000ff
        /*0500*/ 	.word	0x00000118
        /*0504*/ 	.short	0x0100
        /*0506*/ 	.byte	0x08
	.zero		1


	//   ....[71]....
        /*0508*/ 	.word	0x000006c0
        /*050c*/ 	.word	0x000000ff
        /*0510*/ 	.word	0x000002a8
        /*0514*/ 	.short	0x0100
        /*0516*/ 	.byte	0x08
	.zero		1


	//   ....[72]....
        /*0518*/ 	.word	0x000006d0
        /*051c*/ 	.word	0x000000ff
        /*0520*/ 	.word	0x00000120
        /*0524*/ 	.short	0x0100
        /*0526*/ 	.byte	0x08
	.zero		1


	//   ....[73]....
        /*0528*/ 	.word	0x000006e0
        /*052c*/ 	.word	0x000000ff
        /*0530*/ 	.word	0x000002b0
        /*0534*/ 	.short	0x0100
        /*0536*/ 	.byte	0x08
	.zero		1


	//   ....[74]....
        /*0538*/ 	.word	0x000006f0
        /*053c*/ 	.word	0x000000ff
        /*0540*/ 	.word	0x00000128
        /*0544*/ 	.short	0x0100
        /*0546*/ 	.byte	0x08
	.zero		1


	//   ....[75]....
        /*0548*/ 	.word	0x00000700
        /*054c*/ 	.word	0x000000ff
        /*0550*/ 	.word	0x000002b8
        /*0554*/ 	.short	0x0100
        /*0556*/ 	.byte	0x08
	.zero		1


	//   ....[76]....
        /*0558*/ 	.word	0x00000710
        /*055c*/ 	.word	0x000000ff
        /*0560*/ 	.word	0x00000130
        /*0564*/ 	.short	0x0100
        /*0566*/ 	.byte	0x08
	.zero		1


	//   ....[77]....
        /*0568*/ 	.word	0x00000720
        /*056c*/ 	.word	0x000000ff
        /*0570*/ 	.word	0x000002c0
        /*0574*/ 	.short	0x0100
        /*0576*/ 	.byte	0x08
	.zero		1


	//   ....[78]....
        /*0578*/ 	.word	0x00000730
        /*057c*/ 	.word	0x000000ff
        /*0580*/ 	.word	0x00000138
        /*0584*/ 	.short	0x0100
        /*0586*/ 	.byte	0x08
	.zero		1


	//   ....[79]....
        /*0588*/ 	.word	0x00000740
        /*058c*/ 	.word	0x000000ff
        /*0590*/ 	.word	0x000002c8
        /*0594*/ 	.short	0x0100
        /*0596*/ 	.byte	0x08
	.zero		1


	//   ....[80]....
        /*0598*/ 	.word	0x00000750
        /*059c*/ 	.word	0x000000ff
        /*05a0*/ 	.word	0x00000140
        /*05a4*/ 	.short	0x0100
        /*05a6*/ 	.byte	0x08
	.zero		1


	//   ....[81]....
        /*05a8*/ 	.word	0x00000760
        /*05ac*/ 	.word	0x000000ff
        /*05b0*/ 	.word	0x000002d0
        /*05b4*/ 	.short	0x0100
        /*05b6*/ 	.byte	0x08
	.zero		1


	//   ....[82]....
        /*05b8*/ 	.word	0x00000770
        /*05bc*/ 	.word	0x000000ff
        /*05c0*/ 	.word	0x00000148
        /*05c4*/ 	.short	0x0100
        /*05c6*/ 	.byte	0x08
	.zero		1


	//   ....[83]....
        /*05c8*/ 	.word	0x00000780
        /*05cc*/ 	.word	0x000000ff
        /*05d0*/ 	.word	0x000002d8
        /*05d4*/ 	.short	0x0100
        /*05d6*/ 	.byte	0x08
	.zero		1


	//   ....[84]....
        /*05d8*/ 	.word	0x00000790
        /*05dc*/ 	.word	0x000000ff
        /*05e0*/ 	.word	0x00000150
        /*05e4*/ 	.short	0x0100
        /*05e6*/ 	.byte	0x08
	.zero		1


	//   ....[85]....
        /*05e8*/ 	.word	0x000007a0
        /*05ec*/ 	.word	0x000000ff
        /*05f0*/ 	.word	0x000002e0
        /*05f4*/ 	.short	0x0100
        /*05f6*/ 	.byte	0x08
	.zero		1


	//   ....[86]....
        /*05f8*/ 	.word	0x000007b0
        /*05fc*/ 	.word	0x000000ff
        /*0600*/ 	.word	0x00000158
        /*0604*/ 	.short	0x0100
        /*0606*/ 	.byte	0x08
	.zero		1


	//   ....[87]....
        /*0608*/ 	.word	0x000007c0
        /*060c*/ 	.word	0x000000ff
        /*0610*/ 	.word	0x000002e8
        /*0614*/ 	.short	0x0100
        /*0616*/ 	.byte	0x08
	.zero		1


	//   ....[88]....
        /*0618*/ 	.word	0x000007d0
        /*061c*/ 	.word	0x000000ff
        /*0620*/ 	.word	0x00000160
        /*0624*/ 	.short	0x0100
        /*0626*/ 	.byte	0x08
	.zero		1


	//   ....[89]....
        /*0628*/ 	.word	0x000007e0
        /*062c*/ 	.word	0x000000ff
        /*0630*/ 	.word	0x000002f0
        /*0634*/ 	.short	0x0100
        /*0636*/ 	.byte	0x08
	.zero		1


	//   ....[90]....
        /*0638*/ 	.word	0x000007f0
        /*063c*/ 	.word	0x000000ff
        /*0640*/ 	.word	0x00000168
        /*0644*/ 	.short	0x0100
        /*0646*/ 	.byte	0x08
	.zero		1


	//   ....[91]....
        /*0648*/ 	.word	0x00000800
        /*064c*/ 	.word	0x000000ff
        /*0650*/ 	.word	0x000002f8
        /*0654*/ 	.short	0x0100
        /*0656*/ 	.byte	0x08
	.zero		1


	//   ....[92]....
        /*0658*/ 	.word	0x00000810
        /*065c*/ 	.word	0x000000ff
        /*0660*/ 	.word	0x00000170
        /*0664*/ 	.short	0x0100
        /*0666*/ 	.byte	0x08
	.zero		1


	//   ....[93]....
        /*0668*/ 	.word	0x00000820
        /*066c*/ 	.word	0x000000ff
        /*0670*/ 	.word	0x00000300
        /*0674*/ 	.short	0x0100
        /*0676*/ 	.byte	0x08
	.zero		1


	//   ....[94]....
        /*0678*/ 	.word	0x00000830
        /*067c*/ 	.word	0x000000ff
        /*0680*/ 	.word	0x00000178
        /*0684*/ 	.short	0x0100
        /*0686*/ 	.byte	0x08
	.zero		1


	//   ....[95]....
        /*0688*/ 	.word	0x00000840
        /*068c*/ 	.word	0x000000ff
        /*0690*/ 	.word	0x00000308
        /*0694*/ 	.short	0x0100
        /*0696*/ 	.byte	0x08
	.zero		1


	//   ....[96]....
        /*0698*/ 	.word	0x00000850
        /*069c*/ 	.word	0x000000ff
        /*06a0*/ 	.word	0x00000180
        /*06a4*/ 	.short	0x0100
        /*06a6*/ 	.byte	0x08
	.zero		1


	//   ....[97]....
        /*06a8*/ 	.word	0x00000860
        /*06ac*/ 	.word	0x000000ff
        /*06b0*/ 	.word	0x00000310
        /*06b4*/ 	.short	0x0100
        /*06b6*/ 	.byte	0x08
	.zero		1


	//   ....[98]....
        /*06b8*/ 	.word	0x00000870
        /*06bc*/ 	.word	0x000000ff
        /*06c0*/ 	.word	0x00000188
        /*06c4*/ 	.short	0x0100
        /*06c6*/ 	.byte	0x08
	.zero		1


	//   ....[99]....
        /*06c8*/ 	.word	0x00000880
        /*06cc*/ 	.word	0x000000ff
        /*06d0*/ 	.word	0x00000318
        /*06d4*/ 	.short	0x0100
        /*06d6*/ 	.byte	0x08
	.zero		1


	//   ....[100]....
        /*06d8*/ 	.word	0x00000dd0
        /*06dc*/ 	.word	0x000000ff
        /*06e0*/ 	.word	0x00000350
        /*06e4*/ 	.short	0x0100
        /*06e6*/ 	.byte	0x08
	.zero		1


	//   ....[101]....
        /*06e8*/ 	.word	0x00000e60
        /*06ec*/ 	.word	0x000000ff
        /*06f0*/ 	.word	0x00000358
        /*06f4*/ 	.short	0x0100
        /*06f6*/ 	.byte	0x08
	.zero		1


	//   ....[102]....
        /*06f8*/ 	.word	0x00000ec0
        /*06fc*/ 	.word	0x000000ff
        /*0700*/ 	.word	0x00000330
        /*0704*/ 	.short	0x0100
        /*0706*/ 	.byte	0x09
	.zero		1


	//   ....[103]....
        /*0708*/ 	.word	0x00000ed0
        /*070c*/ 	.word	0x000000ff
        /*0710*/ 	.word	0x00000338
        /*0714*/ 	.short	0x0100
        /*0716*/ 	.byte	0x09
	.zero		1


	//   ....[104]....
        /*0718*/ 	.word	0x00000ee0
        /*071c*/ 	.word	0x000000ff
        /*0720*/ 	.word	0x00000340
        /*0724*/ 	.short	0x0100
        /*0726*/ 	.byte	0x09
	.zero		1


	//   ....[105]....
        /*0728*/ 	.word	0x00000ef0
        /*072c*/ 	.word	0x000000ff
        /*0730*/ 	.word	0x00000348
        /*0734*/ 	.short	0x0100
        /*0736*/ 	.byte	0x09
	.zero		1


	//   ....[106]....
        /*0738*/ 	.word	0x00001dc0
        /*073c*/ 	.word	0x000000ff
        /*0740*/ 	.word	0xfffffff8
        /*0744*/ 	.short	0x010a
        /*0746*/ 	.byte	0x11
	.zero		1


	//   ....[107]....
        /*0748*/ 	.word	0x00001ef0
        /*074c*/ 	.word	0x000000ff
        /*0750*/ 	.word	0x00000000
        /*0754*/ 	.short	0x010a
        /*0756*/ 	.byte	0x06
	.zero		1


	//   ....[108]....
        /*0758*/ 	.word	0x00001f30
        /*075c*/ 	.word	0x000000ff
        /*0760*/ 	.word	0x00000000
        /*0764*/ 	.short	0x010a
        /*0766*/ 	.byte	0x06
	.zero		1


	//   ....[109]....
        /*0768*/ 	.word	0x00002210
        /*076c*/ 	.word	0x000000ff
        /*0770*/ 	.word	0x00000000
        /*0774*/ 	.short	0x010a
        /*0776*/ 	.byte	0x09
	.zero		1


	//   ....[110]....
        /*0778*/ 	.word	0x00002250
        /*077c*/ 	.word	0x000000ff
        /*0780*/ 	.word	0x00000000
        /*0784*/ 	.short	0x010a
        /*0786*/ 	.byte	0x09
	.zero		1


	//   ....[111]....
        /*0788*/ 	.word	0x00002470
        /*078c*/ 	.word	0x00000016
        /*0790*/ 	.word	0x00000000
        /*0794*/ 	.short	0x0101
        /*0796*/ 	.byte	0x3f
	.zero		1


	//   ....[112]....
        /*0798*/ 	.word	0x00002610
        /*079c*/ 	.word	0x00000014
        /*07a0*/ 	.word	0x00000000
        /*07a4*/ 	.short	0x0101
        /*07a6*/ 	.byte	0x19
	.zero		1


	//   ....[113]....
        /*07a8*/ 	.word	0x00002720
        /*07ac*/ 	.word	0x00000014
        /*07b0*/ 	.word	0x00000000
        /*07b4*/ 	.short	0x0101
        /*07b6*/ 	.byte	0x3f
	.zero		1


	//   ....[114]....
        /*07b8*/ 	.word	0x000027a0
        /*07bc*/ 	.word	0x000000ff
        /*07c0*/ 	.word	0x00000008
        /*07c4*/ 	.short	0x010a
        /*07c6*/ 	.byte	0x11
	.zero		1


	//   ....[115]....
        /*07c8*/ 	.word	0x00003070
        /*07cc*/ 	.word	0x00000004
        /*07d0*/ 	.word	0x00000000
        /*07d4*/ 	.short	0x0101
        /*07d6*/ 	.byte	0x19
	.zero		1


	//   ....[116]....
        /*07d8*/ 	.word	0x00003960
        /*07dc*/ 	.word	0x00000014
        /*07e0*/ 	.word	0x00000190
        /*07e4*/ 	.short	0x010a
        /*07e6*/ 	.byte	0x3f
	.zero		1


	//   ....[117]....
        /*07e8*/ 	.word	0x00003d10
        /*07ec*/ 	.word	0x00000004
        /*07f0*/ 	.word	0x00000358
        /*07f4*/ 	.short	0x0101
        /*07f6*/ 	.byte	0x3f
	.zero		1


	//   ....[118]....
        /*07f8*/ 	.word	0x00004480
        /*07fc*/ 	.word	0x00000005
        /*0800*/ 	.word	0x00000000
        /*0804*/ 	.short	0x010a
        /*0806*/ 	.byte	0x3f
	.zero		1


	//   ....[119]....
        /*0808*/ 	.word	0x00004500
        /*080c*/ 	.word	0x00000007
        /*0810*/ 	.word	0x00000000
        /*0814*/ 	.short	0x010a
        /*0816*/ 	.byte	0x3f
	.zero		1


	//   ....[120]....
        /*0818*/ 	.word	0x00004590
        /*081c*/ 	.word	0x00000006
        /*0820*/ 	.word	0x00000000
        /*0824*/ 	.short	0x010a
        /*0826*/ 	.byte	0x3f
	.zero		1


	//   ....[121]....
        /*0828*/ 	.word	0x00004620
        /*082c*/ 	.word	0x00000007
        /*0830*/ 	.word	0x00000000
        /*0834*/ 	.short	0x010a
        /*0836*/ 	.byte	0x3f
	.zero		1


	//   ....[122]....
        /*0838*/ 	.word	0x000046b0
        /*083c*/ 	.word	0x00000006
        /*0840*/ 	.word	0x00000000
        /*0844*/ 	.short	0x010a
        /*0846*/ 	.byte	0x3f
	.zero		1


	//   ....[123]....
        /*0848*/ 	.word	0x00004740
        /*084c*/ 	.word	0x00000007
        /*0850*/ 	.word	0x00000000
        /*0854*/ 	.short	0x010a
        /*0856*/ 	.byte	0x3f
	.zero		1


	//   ....[124]....
        /*0858*/ 	.word	0x000047d0
        /*085c*/ 	.word	0x00000006
        /*0860*/ 	.word	0x00000000
        /*0864*/ 	.short	0x010a
        /*0866*/ 	.byte	0x3f
	.zero		1


	//   ....[125]....
        /*0868*/ 	.word	0x00004860
        /*086c*/ 	.word	0x00000007
        /*0870*/ 	.word	0x00000000
        /*0874*/ 	.short	0x010a
        /*0876*/ 	.byte	0x3f
	.zero		1


	//   ....[126]....
        /*0878*/ 	.word	0x000048f0
        /*087c*/ 	.word	0x00000006
        /*0880*/ 	.word	0x00000000
        /*0884*/ 	.short	0x010a
        /*0886*/ 	.byte	0x3f
	.zero		1


	//   ....[127]....
        /*0888*/ 	.word	0x00004980
        /*088c*/ 	.word	0x00000007
        /*0890*/ 	.word	0x00000000
        /*0894*/ 	.short	0x010a
        /*0896*/ 	.byte	0x3f
	.zero		1


	//   ....[128]....
        /*0898*/ 	.word	0x00004a10
        /*089c*/ 	.word	0x00000006
        /*08a0*/ 	.word	0x00000000
        /*08a4*/ 	.short	0x010a
        /*08a6*/ 	.byte	0x3f
	.zero		1


	//   ....[129]....
        /*08a8*/ 	.word	0x00004aa0
        /*08ac*/ 	.word	0x00000007
        /*08b0*/ 	.word	0x00000000
        /*08b4*/ 	.short	0x010a
        /*08b6*/ 	.byte	0x3f
	.zero		1


	//   ....[130]....
        /*08b8*/ 	.word	0x00004b30
        /*08bc*/ 	.word	0x00000006
        /*08c0*/ 	.word	0x00000000
        /*08c4*/ 	.short	0x010a
        /*08c6*/ 	.byte	0x3f
	.zero		1


	//   ....[131]....
        /*08c8*/ 	.word	0x00004bc0
        /*08cc*/ 	.word	0x00000007
        /*08d0*/ 	.word	0x00000000
        /*08d4*/ 	.short	0x010a
        /*08d6*/ 	.byte	0x3f
	.zero		1


	//   ....[132]....
        /*08d8*/ 	.word	0x00004c50
        /*08dc*/ 	.word	0x00000006
        /*08e0*/ 	.word	0x00000000
        /*08e4*/ 	.short	0x010a
        /*08e6*/ 	.byte	0x3f
	.zero		1


	//   ....[133]....
        /*08e8*/ 	.word	0x00004ce0
        /*08ec*/ 	.word	0x00000007
        /*08f0*/ 	.word	0x00000000
        /*08f4*/ 	.short	0x010a
        /*08f6*/ 	.byte	0x3f
	.zero		1


	//   ....[134]....
        /*08f8*/ 	.word	0x00004d70
        /*08fc*/ 	.word	0x00000006
        /*0900*/ 	.word	0x00000000
        /*0904*/ 	.short	0x010a
        /*0906*/ 	.byte	0x3f
	.zero		1


	//   ....[135]....
        /*0908*/ 	.word	0x00004e00
        /*090c*/ 	.word	0x00000007
        /*0910*/ 	.word	0x00000000
        /*0914*/ 	.short	0x010a
        /*0916*/ 	.byte	0x3f
	.zero		1


	//   ....[136]....
        /*0918*/ 	.word	0x00004e90
        /*091c*/ 	.word	0x00000006
        /*0920*/ 	.word	0x00000000
        /*0924*/ 	.short	0x010a
        /*0926*/ 	.byte	0x3f
	.zero		1


	//   ....[137]....
        /*0928*/ 	.word	0x00004f20
        /*092c*/ 	.word	0x00000007
        /*0930*/ 	.word	0x00000000
        /*0934*/ 	.short	0x010a
        /*0936*/ 	.byte	0x3f
	.zero		1


	//   ....[138]....
        /*0938*/ 	.word	0x00004fb0
        /*093c*/ 	.word	0x00000006
        /*0940*/ 	.word	0x00000000
        /*0944*/ 	.short	0x010a
        /*0946*/ 	.byte	0x3f
	.zero		1


	//   ....[139]....
        /*0948*/ 	.word	0x00005040
        /*094c*/ 	.word	0x00000007
        /*0950*/ 	.word	0x00000000
        /*0954*/ 	.short	0x010a
        /*0956*/ 	.byte	0x3f
	.zero		1


	//   ....[140]....
        /*0958*/ 	.word	0x000050d0
        /*095c*/ 	.word	0x00000006
        /*0960*/ 	.word	0x00000000
        /*0964*/ 	.short	0x010a
        /*0966*/ 	.byte	0x3f
	.zero		1


	//   ....[141]....
        /*0968*/ 	.word	0x00005160
        /*096c*/ 	.word	0x00000007
        /*0970*/ 	.word	0x00000000
        /*0974*/ 	.short	0x010a
        /*0976*/ 	.byte	0x3f
	.zero		1


	//   ....[142]....
        /*0978*/ 	.word	0x000051f0
        /*097c*/ 	.word	0x00000006
        /*0980*/ 	.word	0x00000000
        /*0984*/ 	.short	0x010a
        /*0986*/ 	.byte	0x3f
	.zero		1


	//   ....[143]....
        /*0988*/ 	.word	0x00005280
        /*098c*/ 	.word	0x00000007
        /*0990*/ 	.word	0x00000000
        /*0994*/ 	.short	0x010a
        /*0996*/ 	.byte	0x3f
	.zero		1


	//   ....[144]....
        /*0998*/ 	.word	0x00005310
        /*099c*/ 	.word	0x00000006
        /*09a0*/ 	.word	0x00000000
        /*09a4*/ 	.short	0x010a
        /*09a6*/ 	.byte	0x3f
	.zero		1


	//   ....[145]....
        /*09a8*/ 	.word	0x000053a0
        /*09ac*/ 	.word	0x00000007
        /*09b0*/ 	.word	0x00000000
        /*09b4*/ 	.short	0x010a
        /*09b6*/ 	.byte	0x3f
	.zero		1


	//   ....[146]....
        /*09b8*/ 	.word	0x00005430
        /*09bc*/ 	.word	0x00000006
        /*09c0*/ 	.word	0x00000000
        /*09c4*/ 	.short	0x010a
        /*09c6*/ 	.byte	0x3f
	.zero		1


	//   ....[147]....
        /*09c8*/ 	.word	0x000054c0
        /*09cc*/ 	.word	0x00000007
        /*09d0*/ 	.word	0x00000000
        /*09d4*/ 	.short	0x010a
        /*09d6*/ 	.byte	0x3f
	.zero		1


	//   ....[148]....
        /*09d8*/ 	.word	0x00005550
        /*09dc*/ 	.word	0x00000006
        /*09e0*/ 	.word	0x00000000
        /*09e4*/ 	.short	0x010a
        /*09e6*/ 	.byte	0x3f
	.zero		1


	//   ....[149]....
        /*09e8*/ 	.word	0x000055e0
        /*09ec*/ 	.word	0x00000007
        /*09f0*/ 	.word	0x00000000
        /*09f4*/ 	.short	0x010a
        /*09f6*/ 	.byte	0x3f
	.zero		1


	//   ....[150]....
        /*09f8*/ 	.word	0x00005670
        /*09fc*/ 	.word	0x00000006
        /*0a00*/ 	.word	0x00000000
        /*0a04*/ 	.short	0x010a
        /*0a06*/ 	.byte	0x3f
	.zero		1


	//   ....[151]....
        /*0a08*/ 	.word	0x00005700
        /*0a0c*/ 	.word	0x00000007
        /*0a10*/ 	.word	0x00000000
        /*0a14*/ 	.short	0x010a
        /*0a16*/ 	.byte	0x3f
	.zero		1


	//   ....[152]....
        /*0a18*/ 	.word	0x00005790
        /*0a1c*/ 	.word	0x00000006
        /*0a20*/ 	.word	0x00000000
        /*0a24*/ 	.short	0x010a
        /*0a26*/ 	.byte	0x3f
	.zero		1


	//   ....[153]....
        /*0a28*/ 	.word	0x00005820
        /*0a2c*/ 	.word	0x00000007
        /*0a30*/ 	.word	0x00000000
        /*0a34*/ 	.short	0x010a
        /*0a36*/ 	.byte	0x3f
	.zero		1


	//   ....[154]....
        /*0a38*/ 	.word	0x000058b0
        /*0a3c*/ 	.word	0x00000006
        /*0a40*/ 	.word	0x00000000
        /*0a44*/ 	.short	0x010a
        /*0a46*/ 	.byte	0x3f
	.zero		1


	//   ....[155]....
        /*0a48*/ 	.word	0x00005940
        /*0a4c*/ 	.word	0x00000007
        /*0a50*/ 	.word	0x00000000
        /*0a54*/ 	.short	0x010a
        /*0a56*/ 	.byte	0x3f
	.zero		1


	//   ....[156]....
        /*0a58*/ 	.word	0x000059d0
        /*0a5c*/ 	.word	0x00000006
        /*0a60*/ 	.word	0x00000000
        /*0a64*/ 	.short	0x010a
        /*0a66*/ 	.byte	0x3f
	.zero		1


	//   ....[157]....
        /*0a68*/ 	.word	0x00005a60
        /*0a6c*/ 	.word	0x00000007
        /*0a70*/ 	.word	0x00000000
        /*0a74*/ 	.short	0x010a
        /*0a76*/ 	.byte	0x3f
	.zero		1


	//   ....[158]....
        /*0a78*/ 	.word	0x00005af0
        /*0a7c*/ 	.word	0x00000006
        /*0a80*/ 	.word	0x00000000
        /*0a84*/ 	.short	0x010a
        /*0a86*/ 	.byte	0x3f
	.zero		1


	//   ....[159]....
        /*0a88*/ 	.word	0x00005b80
        /*0a8c*/ 	.word	0x00000007
        /*0a90*/ 	.word	0x00000000
        /*0a94*/ 	.short	0x010a
        /*0a96*/ 	.byte	0x3f
	.zero		1


	//   ....[160]....
        /*0a98*/ 	.word	0x00005c10
        /*0a9c*/ 	.word	0x00000006
        /*0aa0*/ 	.word	0x00000000
        /*0aa4*/ 	.short	0x010a
        /*0aa6*/ 	.byte	0x3f
	.zero		1


	//   ....[161]....
        /*0aa8*/ 	.word	0x00005ca0
        /*0aac*/ 	.word	0x00000007
        /*0ab0*/ 	.word	0x00000000
        /*0ab4*/ 	.short	0x010a
        /*0ab6*/ 	.byte	0x3f
	.zero		1


	//   ....[162]....
        /*0ab8*/ 	.word	0x00005d30
        /*0abc*/ 	.word	0x00000006
        /*0ac0*/ 	.word	0x00000000
        /*0ac4*/ 	.short	0x010a
        /*0ac6*/ 	.byte	0x3f
	.zero		1


	//   ....[163]....
        /*0ac8*/ 	.word	0x00005dc0
        /*0acc*/ 	.word	0x00000007
        /*0ad0*/ 	.word	0x00000000
        /*0ad4*/ 	.short	0x010a
        /*0ad6*/ 	.byte	0x3f
	.zero		1


	//   ....[164]....
        /*0ad8*/ 	.word	0x00005e50
        /*0adc*/ 	.word	0x00000006
        /*0ae0*/ 	.word	0x00000000
        /*0ae4*/ 	.short	0x010a
        /*0ae6*/ 	.byte	0x3f
	.zero		1


	//   ....[165]....
        /*0ae8*/ 	.word	0x00005ee0
        /*0aec*/ 	.word	0x00000007
        /*0af0*/ 	.word	0x00000000
        /*0af4*/ 	.short	0x010a
        /*0af6*/ 	.byte	0x3f
	.zero		1


	//   ....[166]....
        /*0af8*/ 	.word	0x00005f70
        /*0afc*/ 	.word	0x00000006
        /*0b00*/ 	.word	0x00000000
        /*0b04*/ 	.short	0x010a
        /*0b06*/ 	.byte	0x3f
	.zero		1


	//   ....[167]....
        /*0b08*/ 	.word	0x00006000
        /*0b0c*/ 	.word	0x00000003
        /*0b10*/ 	.word	0x00000000
        /*0b14*/ 	.short	0x010a
        /*0b16*/ 	.byte	0x3f
	.zero		1


	//   ....[168]....
        /*0b18*/ 	.word	0x00006070
        /*0b1c*/ 	.word	0x00000015
        /*0b20*/ 	.word	0xfffffff8
        /*0b24*/ 	.short	0x010a
        /*0b26*/ 	.byte	0x3f
	.zero		1


	//   ....[169]....
        /*0b28*/ 	.word	0x000060d0
        /*0b2c*/ 	.word	0x00000015
        /*0b30*/ 	.word	0x00000000
        /*0b34*/ 	.short	0x010a
        /*0b36*/ 	.byte	0x3f
	.zero		1


	//   ....[170]....
        /*0b38*/ 	.word	0x00006130
        /*0b3c*/ 	.word	0x00000017
        /*0b40*/ 	.word	0x00000000
        /*0b44*/ 	.short	0x010a
        /*0b46*/ 	.byte	0x3f
	.zero		1


	//   ....[171]....
        /*0b48*/ 	.word	0x00006190
        /*0b4c*/ 	.word	0x00000015
        /*0b50*/ 	.word	0x00000008
        /*0b54*/ 	.short	0x010a
        /*0b56*/ 	.byte	0x3f
	.zero		1


	//   ....[172]....
        /*0b58*/ 	.word	0x00006260
        /*0b5c*/ 	.word	0x00000014
        /*0b60*/ 	.word	0x00000190
        /*0b64*/ 	.short	0x010a
        /*0b66*/ 	.byte	0x3f
	.zero		1


	//   ....[173]....
        /*0b68*/ 	.word	0x00006340
        /*0b6c*/ 	.word	0x00000005
        /*0b70*/ 	.word	0x00000000
        /*0b74*/ 	.short	0x010a
        /*0b76*/ 	.byte	0x3f
	.zero		1


	//   ....[174]....
        /*0b78*/ 	.word	0x00006390
        /*0b7c*/ 	.word	0x00000007
        /*0b80*/ 	.word	0x00000000
        /*0b84*/ 	.short	0x010a
        /*0b86*/ 	.byte	0x3f
	.zero		1


	//   ....[175]....
        /*0b88*/ 	.word	0x000063e0
        /*0b8c*/ 	.word	0x00000006
        /*0b90*/ 	.word	0x00000000
        /*0b94*/ 	.short	0x010a
        /*0b96*/ 	.byte	0x3f
	.zero		1


	//   ....[176]....
        /*0b98*/ 	.word	0x00006430
        /*0b9c*/ 	.word	0x00000007
        /*0ba0*/ 	.word	0x00000000
        /*0ba4*/ 	.short	0x010a
        /*0ba6*/ 	.byte	0x3f
	.zero		1


	//   ....[177]....
        /*0ba8*/ 	.word	0x00006480
        /*0bac*/ 	.word	0x00000006
        /*0bb0*/ 	.word	0x00000000
        /*0bb4*/ 	.short	0x010a
        /*0bb6*/ 	.byte	0x3f
	.zero		1


	//   ....[178]....
        /*0bb8*/ 	.word	0x000064d0
        /*0bbc*/ 	.word	0x00000007
        /*0bc0*/ 	.word	0x00000000
        /*0bc4*/ 	.short	0x010a
        /*0bc6*/ 	.byte	0x3f
	.zero		1


	//   ....[179]....
        /*0bc8*/ 	.word	0x00006520
        /*0bcc*/ 	.word	0x00000006
        /*0bd0*/ 	.word	0x00000000
        /*0bd4*/ 	.short	0x010a
        /*0bd6*/ 	.byte	0x3f
	.zero		1


	//   ....[180]....
        /*0bd8*/ 	.word	0x00006570
        /*0bdc*/ 	.word	0x00000007
        /*0be0*/ 	.word	0x00000000
        /*0be4*/ 	.short	0x010a
        /*0be6*/ 	.byte	0x3f
	.zero		1


	//   ....[181]....
        /*0be8*/ 	.word	0x000065c0
        /*0bec*/ 	.word	0x00000006
        /*0bf0*/ 	.word	0x00000000
        /*0bf4*/ 	.short	0x010a
        /*0bf6*/ 	.byte	0x3f
	.zero		1


	//   ....[182]....
        /*0bf8*/ 	.word	0x00006610
        /*0bfc*/ 	.word	0x00000007
        /*0c00*/ 	.word	0x00000000
        /*0c04*/ 	.short	0x010a
        /*0c06*/ 	.byte	0x3f
	.zero		1


	//   ....[183]....
        /*0c08*/ 	.word	0x00006660
        /*0c0c*/ 	.word	0x00000006
        /*0c10*/ 	.word	0x00000000
        /*0c14*/ 	.short	0x010a
        /*0c16*/ 	.byte	0x3f
	.zero		1


	//   ....[184]....
        /*0c18*/ 	.word	0x000066b0
        /*0c1c*/ 	.word	0x00000007
        /*0c20*/ 	.word	0x00000000
        /*0c24*/ 	.short	0x010a
        /*0c26*/ 	.byte	0x3f
	.zero		1


	//   ....[185]....
        /*0c28*/ 	.word	0x00006700
        /*0c2c*/ 	.word	0x00000006
        /*0c30*/ 	.word	0x00000000
        /*0c34*/ 	.short	0x010a
        /*0c36*/ 	.byte	0x3f
	.zero		1


	//   ....[186]....
        /*0c38*/ 	.word	0x00006750
        /*0c3c*/ 	.word	0x00000007
        /*0c40*/ 	.word	0x00000000
        /*0c44*/ 	.short	0x010a
        /*0c46*/ 	.byte	0x3f
	.zero		1


	//   ....[187]....
        /*0c48*/ 	.word	0x000067a0
        /*0c4c*/ 	.word	0x00000006
        /*0c50*/ 	.word	0x00000000
        /*0c54*/ 	.short	0x010a
        /*0c56*/ 	.byte	0x3f
	.zero		1


	//   ....[188]....
        /*0c58*/ 	.word	0x000067f0
        /*0c5c*/ 	.word	0x00000007
        /*0c60*/ 	.word	0x00000000
        /*0c64*/ 	.short	0x010a
        /*0c66*/ 	.byte	0x3f
	.zero		1


	//   ....[189]....
        /*0c68*/ 	.word	0x00006840
        /*0c6c*/ 	.word	0x00000006
        /*0c70*/ 	.word	0x00000000
        /*0c74*/ 	.short	0x010a
        /*0c76*/ 	.byte	0x3f
	.zero		1


	//   ....[190]....
        /*0c78*/ 	.word	0x00006890
        /*0c7c*/ 	.word	0x00000007
        /*0c80*/ 	.word	0x00000000
        /*0c84*/ 	.short	0x010a
        /*0c86*/ 	.byte	0x3f
	.zero		1


	//   ....[191]....
        /*0c88*/ 	.word	0x000068e0
        /*0c8c*/ 	.word	0x00000006
        /*0c90*/ 	.word	0x00000000
        /*0c94*/ 	.short	0x010a
        /*0c96*/ 	.byte	0x3f
	.zero		1


	//   ....[192]....
        /*0c98*/ 	.word	0x00006930
        /*0c9c*/ 	.word	0x00000007
        /*0ca0*/ 	.word	0x00000000
        /*0ca4*/ 	.short	0x010a
        /*0ca6*/ 	.byte	0x3f
	.zero		1


	//   ....[193]....
        /*0ca8*/ 	.word	0x00006980
        /*0cac*/ 	.word	0x00000006
        /*0cb0*/ 	.word	0x00000000
        /*0cb4*/ 	.short	0x010a
        /*0cb6*/ 	.byte	0x3f
	.zero		1


	//   ....[194]....
        /*0cb8*/ 	.word	0x000069d0
        /*0cbc*/ 	.word	0x00000007
        /*0cc0*/ 	.word	0x00000000
        /*0cc4*/ 	.short	0x010a
        /*0cc6*/ 	.byte	0x3f
	.zero		1


	//   ....[195]....
        /*0cc8*/ 	.word	0x00006a20
        /*0ccc*/ 	.word	0x00000006
        /*0cd0*/ 	.word	0x00000000
        /*0cd4*/ 	.short	0x010a
        /*0cd6*/ 	.byte	0x3f
	.zero		1


	//   ....[196]....
        /*0cd8*/ 	.word	0x00006a70
        /*0cdc*/ 	.word	0x00000007
        /*0ce0*/ 	.word	0x00000000
        /*0ce4*/ 	.short	0x010a
        /*0ce6*/ 	.byte	0x3f
	.zero		1


	//   ....[197]....
        /*0ce8*/ 	.word	0x00006ac0
        /*0cec*/ 	.word	0x00000006
        /*0cf0*/ 	.word	0x00000000
        /*0cf4*/ 	.short	0x010a
        /*0cf6*/ 	.byte	0x3f
	.zero		1


	//   ....[198]....
        /*0cf8*/ 	.word	0x00006b10
        /*0cfc*/ 	.word	0x00000007
        /*0d00*/ 	.word	0x00000000
        /*0d04*/ 	.short	0x010a
        /*0d06*/ 	.byte	0x3f
	.zero		1


	//   ....[199]....
        /*0d08*/ 	.word	0x00006b60
        /*0d0c*/ 	.word	0x00000006
        /*0d10*/ 	.word	0x00000000
        /*0d14*/ 	.short	0x010a
        /*0d16*/ 	.byte	0x3f
	.zero		1


	//   ....[200]....
        /*0d18*/ 	.word	0x00006bb0
        /*0d1c*/ 	.word	0x00000007
        /*0d20*/ 	.word	0x00000000
        /*0d24*/ 	.short	0x010a
        /*0d26*/ 	.byte	0x3f
	.zero		1


	//   ....[201]....
        /*0d28*/ 	.word	0x00006c00
        /*0d2c*/ 	.word	0x00000006
        /*0d30*/ 	.word	0x00000000
        /*0d34*/ 	.short	0x010a
        /*0d36*/ 	.byte	0x3f
	.zero		1


	//   ....[202]....
        /*0d38*/ 	.word	0x00006c50
        /*0d3c*/ 	.word	0x00000007
        /*0d40*/ 	.word	0x00000000
        /*0d44*/ 	.short	0x010a
        /*0d46*/ 	.byte	0x3f
	.zero		1


	//   ....[203]....
        /*0d48*/ 	.word	0x00006ca0
        /*0d4c*/ 	.word	0x00000006
        /*0d50*/ 	.word	0x00000000
        /*0d54*/ 	.short	0x010a
        /*0d56*/ 	.byte	0x3f
	.zero		1


	//   ....[204]....
        /*0d58*/ 	.word	0x00006cf0
        /*0d5c*/ 	.word	0x00000007
        /*0d60*/ 	.word	0x00000000
        /*0d64*/ 	.short	0x010a
        /*0d66*/ 	.byte	0x3f
	.zero		1


	//   ....[205]....
        /*0d68*/ 	.word	0x00006d40
        /*0d6c*/ 	.word	0x00000006
        /*0d70*/ 	.word	0x00000000
        /*0d74*/ 	.short	0x010a
        /*0d76*/ 	.byte	0x3f
	.zero		1


	//   ....[206]....
        /*0d78*/ 	.word	0x00006d90
        /*0d7c*/ 	.word	0x00000007
        /*0d80*/ 	.word	0x00000000
        /*0d84*/ 	.short	0x010a
        /*0d86*/ 	.byte	0x3f
	.zero		1


	//   ....[207]....
        /*0d88*/ 	.word	0x00006de0
        /*0d8c*/ 	.word	0x00000006
        /*0d90*/ 	.word	0x00000000
        /*0d94*/ 	.short	0x010a
        /*0d96*/ 	.byte	0x3f
	.zero		1


	//   ....[208]....
        /*0d98*/ 	.word	0x00006e30
        /*0d9c*/ 	.word	0x00000007
        /*0da0*/ 	.word	0x00000000
        /*0da4*/ 	.short	0x010a
        /*0da6*/ 	.byte	0x3f
	.zero		1


	//   ....[209]....
        /*0da8*/ 	.word	0x00006e80
        /*0dac*/ 	.word	0x00000006
        /*0db0*/ 	.word	0x00000000
        /*0db4*/ 	.short	0x010a
        /*0db6*/ 	.byte	0x3f
	.zero		1


	//   ....[210]....
        /*0db8*/ 	.word	0x00006ed0
        /*0dbc*/ 	.word	0x00000007
        /*0dc0*/ 	.word	0x00000000
        /*0dc4*/ 	.short	0x010a
        /*0dc6*/ 	.byte	0x3f
	.zero		1


	//   ....[211]....
        /*0dc8*/ 	.word	0x00006f20
        /*0dcc*/ 	.word	0x00000006
        /*0dd0*/ 	.word	0x00000000
        /*0dd4*/ 	.short	0x010a
        /*0dd6*/ 	.byte	0x3f
	.zero		1


	//   ....[212]....
        /*0dd8*/ 	.word	0x00006f70
        /*0ddc*/ 	.word	0x00000007
        /*0de0*/ 	.word	0x00000000
        /*0de4*/ 	.short	0x010a
        /*0de6*/ 	.byte	0x3f
	.zero		1


	//   ....[213]....
        /*0de8*/ 	.word	0x00006fc0
        /*0dec*/ 	.word	0x00000006
        /*0df0*/ 	.word	0x00000000
        /*0df4*/ 	.short	0x010a
        /*0df6*/ 	.byte	0x3f
	.zero		1


	//   ....[214]....
        /*0df8*/ 	.word	0x00007010
        /*0dfc*/ 	.word	0x00000007
        /*0e00*/ 	.word	0x00000000
        /*0e04*/ 	.short	0x010a
        /*0e06*/ 	.byte	0x3f
	.zero		1


	//   ....[215]....
        /*0e08*/ 	.word	0x00007060
        /*0e0c*/ 	.word	0x00000006
        /*0e10*/ 	.word	0x00000000
        /*0e14*/ 	.short	0x010a
        /*0e16*/ 	.byte	0x3f
	.zero		1


	//   ....[216]....
        /*0e18*/ 	.word	0x000070b0
        /*0e1c*/ 	.word	0x00000007
        /*0e20*/ 	.word	0x00000000
        /*0e24*/ 	.short	0x010a
        /*0e26*/ 	.byte	0x3f
	.zero		1


	//   ....[217]....
        /*0e28*/ 	.word	0x00007100
        /*0e2c*/ 	.word	0x00000006
        /*0e30*/ 	.word	0x00000000
        /*0e34*/ 	.short	0x010a
        /*0e36*/ 	.byte	0x3f
	.zero		1


	//   ....[218]....
        /*0e38*/ 	.word	0x00007150
        /*0e3c*/ 	.word	0x00000007
        /*0e40*/ 	.word	0x00000000
        /*0e44*/ 	.short	0x010a
        /*0e46*/ 	.byte	0x3f
	.zero		1


	//   ....[219]....
        /*0e48*/ 	.word	0x000071a0
        /*0e4c*/ 	.word	0x00000006
        /*0e50*/ 	.word	0x00000000
        /*0e54*/ 	.short	0x010a
        /*0e56*/ 	.byte	0x3f
	.zero		1


	//   ....[220]....
        /*0e58*/ 	.word	0x000071f0
        /*0e5c*/ 	.word	0x00000007
        /*0e60*/ 	.word	0x00000000
        /*0e64*/ 	.short	0x010a
        /*0e66*/ 	.byte	0x3f
	.zero		1


	//   ....[221]....
        /*0e68*/ 	.word	0x00007240
        /*0e6c*/ 	.word	0x00000006
        /*0e70*/ 	.word	0x00000000
        /*0e74*/ 	.short	0x010a
        /*0e76*/ 	.byte	0x3f
	.zero		1


	//----- nvinfo : EIATTR_NUM_MBARRIERS
	.align		4
.L_28:
        /*0e78*/ 	.byte	0x03, 0x38
        /*0e7a*/ 	.short	0x006a


	//----- nvinfo : EIATTR_EXIT_INSTR_OFFSETS
	.align		4
        /*0e7c*/ 	.byte	0x04, 0x1c
        /*0e7e*/ 	.short	(.L_30 - .L_29)


	//   ....[0]....
.L_29:
        /*0e80*/ 	.word	0x00001990


	//   ....[1]....
        /*0e84*/ 	.word	0x000019f0


	//   ....[2]....
        /*0e88*/ 	.word	0x00003640


	//   ....[3]....
        /*0e8c*/ 	.word	0x00003670


	//   ....[4]....
        /*0e90*/ 	.word	0x00006050


	//----- nvinfo : EIATTR_MAX_THREADS
	.align		4
.L_30:
        /*0e94*/ 	.byte	0x04, 0x05
        /*0e96*/ 	.short	(.L_32 - .L_31)
.L_31:
        /*0e98*/ 	.word	0x00000180
        /*0e9c*/ 	.word	0x00000001
        /*0ea0*/ 	.word	0x00000001


	//----- nvinfo : EIATTR_CRS_STACK_SIZE
	.align		4
.L_32:
        /*0ea4*/ 	.byte	0x04, 0x1e
        /*0ea6*/ 	.short	(.L_34 - .L_33)
.L_33:
        /*0ea8*/ 	.word	0x00000000


	//----- nvinfo : EIATTR_CBANK_PARAM_SIZE
	.align		4
.L_34:
        /*0eac*/ 	.byte	0x03, 0x19
        /*0eae*/ 	.short	0x0470


	//----- nvinfo : EIATTR_PARAM_CBANK
	.align		4
        /*0eb0*/ 	.byte	0x04, 0x0a
        /*0eb2*/ 	.short	(.L_36 - .L_35)
	.align		4
.L_35:
        /*0eb4*/ 	.word	index@(.nv.constant0._ZN7cutlass13device_kernelINS_4gemm6kernel13GemmUniversalIN4cute5tupleIJiiiiEEENS1_10collective13CollectiveMmaINS1_37MainloopSm90TmaGmmaWarpSpecializedFP8ILi50ENS5_IJNS4_1CILi2EEENSA_ILi1EEESC_EEENS1_32KernelTmaWarpSpecializedPingpongEEENS5_IJNSA_ILi64EEENSA_ILi8EEESG_EEENS_12float_e4m3_tENS5_IJlSC_lEEESJ_SK_NS4_8TiledMMAINS4_8MMA_AtomIJNS4_4SM904GMMA29MMA_64x8x32_F32E4M3E4M3_SS_TNILNSO_7ScaleInE1ELSQ_1EEEEEENS4_6LayoutINS5_IJSC_SC_SC_EEENS5_IJNSA_ILi0EEESV_SV_EEEEENS5_IJNS4_10UnderscoreESY_SY_EEEEENS4_13SM90_TMA_LOADENS4_14ComposedLayoutINS4_7SwizzleILi2ELi4ELi3EEENS4_18smem_ptr_flag_bitsILi8EEENST_INS5_IJSH_SG_EEENS5_IJSG_SC_EEEEEEEvNS4_8identityENS4_23SM90_TMA_LOAD_MULTICASTES1A_vS1B_EENS_8epilogue10collective6detail29Sm90TmaWarpSpecializedAdapterINS1F_15DefaultEpilogueISJ_SK_SK_NS1E_6thread17LinearCombinationISJ_Li1EffLNS1J_9ScaleType4KindE0ELNS_15FloatRoundStyleE2ESJ_EENS1_15EpilogueDefaultEEEEEvvEEEEvNT_6ParamsE)
        /*0eb8*/ 	.short	0x0210
        /*0eba*/ 	.short	0x0470


	//----- nvinfo : EIATTR_SW_WAR
	.align		4
.L_36:
        /*0ebc*/ 	.byte	0x04, 0x36
        /*0ebe*/ 	.short	(.L_38 - .L_37)
.L_37:
        /*0ec0*/ 	.word	0x00000008
.L_38:


//--------------------- .nv.callgraph             --------------------------
	.section	.nv.callgraph,"",@"SHT_CUDA_CALLGRAPH"
	.align	4
	.sectionentsize	8
	.align		4
        /*0000*/ 	.word	0x00000000
	.align		4
        /*0004*/ 	.word	0xffffffff
	.align		4
        /*0008*/ 	.word	0x00000000
	.align		4
        /*000c*/ 	.word	0xfffffffe
	.align		4
        /*0010*/ 	.word	0x00000000
	.align		4
        /*0014*/ 	.word	0xfffffffd
	.align		4
        /*0018*/ 	.word	0x00000000
	.align		4
        /*001c*/ 	.word	0xfffffffc


//--------------------- .nv.constant4             --------------------------
	.section	.nv.constant4,"a",@progbits
	.align	8
	.align		8
.nv.constant4:
        /*0000*/ 	.dword	_ZN39_INTERNAL_1244de2b_4_k_cu_75c2a1d7_63404cuda3std3__45__cpo5beginE
	.align		8
        /*0008*/ 	.dword	_ZN39_INTERNAL_1244de2b_4_k_cu_75c2a1d7_63404cuda3std3__45__cpo3endE
	.align		8
        /*0010*/ 	.dword	_ZN39_INTERNAL_1244de2b_4_k_cu_75c2a1d7_63404cuda3std3__45__cpo6cbeginE
	.align		8
        /*0018*/ 	.dword	_ZN39_INTERNAL_1244de2b_4_k_cu_75c2a1d7_63404cuda3std3__45__cpo4cendE
	.align		8
        /*0020*/ 	.dword	_ZN39_INTERNAL_1244de2b_4_k_cu_75c2a1d7_63404cuda3std3__441_GLOBAL__N__1244de2b_4_k_cu_75c2a1d7_63406ignoreE
	.align		8
        /*0028*/ 	.dword	_ZN39_INTERNAL_1244de2b_4_k_cu_75c2a1d7_63404cuda3std3__419piecewise_constructE
	.align		8
        /*0030*/ 	.dword	_ZN39_INTERNAL_1244de2b_4_k_cu_75c2a1d7_63404cuda3std3__48in_placeE
	.align		8
        /*0038*/ 	.dword	_ZN39_INTERNAL_1244de2b_4_k_cu_75c2a1d7_63404cuda3std6ranges3__45__cpo4swapE
	.align		8
        /*0040*/ 	.dword	_ZN39_INTERNAL_1244de2b_4_k_cu_75c2a1d7_63404cuda3std6ranges3__45__cpo9iter_moveE
	.align		8
        /*0048*/ 	.dword	_ZN39_INTERNAL_1244de2b_4_k_cu_75c2a1d7_63404cute7productE
	.align		8
        /*0050*/ 	.dword	_ZN39_INTERNAL_1244de2b_4_k_cu_75c2a1d7_63404cute1_E


//--------------------- .text._ZN7cutlass13device_kernelINS_4gemm6kernel13GemmUniversalIN4cute5tupleIJiiiiEEENS1_10collective13CollectiveMmaINS1_37MainloopSm90TmaGmmaWarpSpecializedFP8ILi50ENS5_IJNS4_1CILi2EEENSA_ILi1EEESC_EEENS1_32KernelTmaWarpSpecializedPingpongEEENS5_IJNSA_ILi64EEENSA_ILi8EEESG_EEENS_12float_e4m3_tENS5_IJlSC_lEEESJ_SK_NS4_8TiledMMAINS4_8MMA_AtomIJNS4_4SM904GMMA29MMA_64x8x32_F32E4M3E4M3_SS_TNILNSO_7ScaleInE1ELSQ_1EEEEEENS4_6LayoutINS5_IJSC_SC_SC_EEENS5_IJNSA_ILi0EEESV_SV_EEEEENS5_IJNS4_10UnderscoreESY_SY_EEEEENS4_13SM90_TMA_LOADENS4_14ComposedLayoutINS4_7SwizzleILi2ELi4ELi3EEENS4_18smem_ptr_flag_bitsILi8EEENST_INS5_IJSH_SG_EEENS5_IJSG_SC_EEEEEEEvNS4_8identityENS4_23SM90_TMA_LOAD_MULTICASTES1A_vS1B_EENS_8epilogue10collective6detail29Sm90TmaWarpSpecializedAdapterINS1F_15DefaultEpilogueISJ_SK_SK_NS1E_6thread17LinearCombinationISJ_Li1EffLNS1J_9ScaleType4KindE0ELNS_15FloatRoundStyleE2ESJ_EENS1_15EpilogueDefaultEEEEEvvEEEEvNT_6ParamsE --------------------------
	.section	.text._ZN7cutlass13device_kernelINS_4gemm6kernel13GemmUniversalIN4cute5tupleIJiiiiEEENS1_10collective13CollectiveMmaINS1_37MainloopSm90TmaGmmaWarpSpecializedFP8ILi50ENS5_IJNS4_1CILi2EEENSA_ILi1EEESC_EEENS1_32KernelTmaWarpSpecializedPingpongEEENS5_IJNSA_ILi64EEENSA_ILi8EEESG_EEENS_12float_e4m3_tENS5_IJlSC_lEEESJ_SK_NS4_8TiledMMAINS4_8MMA_AtomIJNS4_4SM904GMMA29MMA_64x8x32_F32E4M3E4M3_SS_TNILNSO_7ScaleInE1ELSQ_1EEEEEENS4_6LayoutINS5_IJSC_SC_SC_EEENS5_IJNSA_ILi0EEESV_SV_EEEEENS5_IJNS4_10UnderscoreESY_SY_EEEEENS4_13SM90_TMA_LOADENS4_14ComposedLayoutINS4_7SwizzleILi2ELi4ELi3EEENS4_18smem_ptr_flag_bitsILi8EEENST_INS5_IJSH_SG_EEENS5_IJSG_SC_EEEEEEEvNS4_8identityENS4_23SM90_TMA_LOAD_MULTICASTES1A_vS1B_EENS_8epilogue10collective6detail29Sm90TmaWarpSpecializedAdapterINS1F_15DefaultEpilogueISJ_SK_SK_NS1E_6thread17LinearCombinationISJ_Li1EffLNS1J_9ScaleType4KindE0ELNS_15FloatRoundStyleE2ESJ_EENS1_15EpilogueDefaultEEEEEvvEEEEvNT_6ParamsE,"ax",@progbits
	.align	128
.text._ZN7cutlass13device_kernelINS_4gemm6kernel13GemmUniversalIN4cute5tupleIJiiiiEEENS1_10collective13CollectiveMmaINS1_37MainloopSm90TmaGmmaWarpSpecializedFP8ILi50ENS5_IJNS4_1CILi2EEENSA_ILi1EEESC_EEENS1_32KernelTmaWarpSpecializedPingpongEEENS5_IJNSA_ILi64EEENSA_ILi8EEESG_EEENS_12float_e4m3_tENS5_IJlSC_lEEESJ_SK_NS4_8TiledMMAINS4_8MMA_AtomIJNS4_4SM904GMMA29MMA_64x8x32_F32E4M3E4M3_SS_TNILNSO_7ScaleInE1ELSQ_1EEEEEENS4_6LayoutINS5_IJSC_SC_SC_EEENS5_IJNSA_ILi0EEESV_SV_EEEEENS5_IJNS4_10UnderscoreESY_SY_EEEEENS4_13SM90_TMA_LOADENS4_14ComposedLayoutINS4_7SwizzleILi2ELi4ELi3EEENS4_18smem_ptr_flag_bitsILi8EEENST_INS5_IJSH_SG_EEENS5_IJSG_SC_EEEEEEEvNS4_8identityENS4_23SM90_TMA_LOAD_MULTICASTES1A_vS1B_EENS_8epilogue10collective6detail29Sm90TmaWarpSpecializedAdapterINS1F_15DefaultEpilogueISJ_SK_SK_NS1E_6thread17LinearCombinationISJ_Li1EffLNS1J_9ScaleType4KindE0ELNS_15FloatRoundStyleE2ESJ_EENS1_15EpilogueDefaultEEEEEvvEEEEvNT_6ParamsE:
        .type           _ZN7cutlass13device_kernelINS_4gemm6kernel13GemmUniversalIN4cute5tupleIJiiiiEEENS1_10collective13CollectiveMmaINS1_37MainloopSm90TmaGmmaWarpSpecializedFP8ILi50ENS5_IJNS4_1CILi2EEENSA_ILi1EEESC_EEENS1_32KernelTmaWarpSpecializedPingpongEEENS5_IJNSA_ILi64EEENSA_ILi8EEESG_EEENS_12float_e4m3_tENS5_IJlSC_lEEESJ_SK_NS4_8TiledMMAINS4_8MMA_AtomIJNS4_4SM904GMMA29MMA_64x8x32_F32E4M3E4M3_SS_TNILNSO_7ScaleInE1ELSQ_1EEEEEENS4_6LayoutINS5_IJSC_SC_SC_EEENS5_IJNSA_ILi0EEESV_SV_EEEEENS5_IJNS4_10UnderscoreESY_SY_EEEEENS4_13SM90_TMA_LOADENS4_14ComposedLayoutINS4_7SwizzleILi2ELi4ELi3EEENS4_18smem_ptr_flag_bitsILi8EEENST_INS5_IJSH_SG_EEENS5_IJSG_SC_EEEEEEEvNS4_8identityENS4_23SM90_TMA_LOAD_MULTICASTES1A_vS1B_EENS_8epilogue10collective6detail29Sm90TmaWarpSpecializedAdapterINS1F_15DefaultEpilogueISJ_SK_SK_NS1E_6thread17LinearCombinationISJ_Li1EffLNS1J_9ScaleType4KindE0ELNS_15FloatRoundStyleE2ESJ_EENS1_15EpilogueDefaultEEEEEvvEEEEvNT_6ParamsE,@function
        .size           _ZN7cutlass13device_kernelINS_4gemm6kernel13GemmUniversalIN4cute5tupleIJiiiiEEENS1_10collective13CollectiveMmaINS1_37MainloopSm90TmaGmmaWarpSpecializedFP8ILi50ENS5_IJNS4_1CILi2EEENSA_ILi1EEESC_EEENS1_32KernelTmaWarpSpecializedPingpongEEENS5_IJNSA_ILi64EEENSA_ILi8EEESG_EEENS_12float_e4m3_tENS5_IJlSC_lEEESJ_SK_NS4_8TiledMMAINS4_8MMA_AtomIJNS4_4SM904GMMA29MMA_64x8x32_F32E4M3E4M3_SS_TNILNSO_7ScaleInE1ELSQ_1EEEEEENS4_6LayoutINS5_IJSC_SC_SC_EEENS5_IJNSA_ILi0EEESV_SV_EEEEENS5_IJNS4_10UnderscoreESY_SY_EEEEENS4_13SM90_TMA_LOADENS4_14ComposedLayoutINS4_7SwizzleILi2ELi4ELi3EEENS4_18smem_ptr_flag_bitsILi8EEENST_INS5_IJSH_SG_EEENS5_IJSG_SC_EEEEEEEvNS4_8identityENS4_23SM90_TMA_LOAD_MULTICASTES1A_vS1B_EENS_8epilogue10collective6detail29Sm90TmaWarpSpecializedAdapterINS1F_15DefaultEpilogueISJ_SK_SK_NS1E_6thread17LinearCombinationISJ_Li1EffLNS1J_9ScaleType4KindE0ELNS_15FloatRoundStyleE2ESJ_EENS1_15EpilogueDefaultEEEEEvvEEEEvNT_6ParamsE,(.L_x_181 - _ZN7cutlass13device_kernelINS_4gemm6kernel13GemmUniversalIN4cute5tupleIJiiiiEEENS1_10collective13CollectiveMmaINS1_37MainloopSm90TmaGmmaWarpSpecializedFP8ILi50ENS5_IJNS4_1CILi2EEENSA_ILi1EEESC_EEENS1_32KernelTmaWarpSpecializedPingpongEEENS5_IJNSA_ILi64EEENSA_ILi8EEESG_EEENS_12float_e4m3_tENS5_IJlSC_lEEESJ_SK_NS4_8TiledMMAINS4_8MMA_AtomIJNS4_4SM904GMMA29MMA_64x8x32_F32E4M3E4M3_SS_TNILNSO_7ScaleInE1ELSQ_1EEEEEENS4_6LayoutINS5_IJSC_SC_SC_EEENS5_IJNSA_ILi0EEESV_SV_EEEEENS5_IJNS4_10UnderscoreESY_SY_EEEEENS4_13SM90_TMA_LOADENS4_14ComposedLayoutINS4_7SwizzleILi2ELi4ELi3EEENS4_18smem_ptr_flag_bitsILi8EEENST_INS5_IJSH_SG_EEENS5_IJSG_SC_EEEEEEEvNS4_8identityENS4_23SM90_TMA_LOAD_MULTICASTES1A_vS1B_EENS_8epilogue10collective6detail29Sm90TmaWarpSpecializedAdapterINS1F_15DefaultEpilogueISJ_SK_SK_NS1E_6thread17LinearCombinationISJ_Li1EffLNS1J_9ScaleType4KindE0ELNS_15FloatRoundStyleE2ESJ_EENS1_15EpilogueDefaultEEEEEvvEEEEvNT_6ParamsE)
        .other          _ZN7cutlass13device_kernelINS_4gemm6kernel13GemmUniversalIN4cute5tupleIJiiiiEEENS1_10collective13CollectiveMmaINS1_37MainloopSm90TmaGmmaWarpSpecializedFP8ILi50ENS5_IJNS4_1CILi2EEENSA_ILi1EEESC_EEENS1_32KernelTmaWarpSpecializedPingpongEEENS5_IJNSA_ILi64EEENSA_ILi8EEESG_EEENS_12float_e4m3_tENS5_IJlSC_lEEESJ_SK_NS4_8TiledMMAINS4_8MMA_AtomIJNS4_4SM904GMMA29MMA_64x8x32_F32E4M3E4M3_SS_TNILNSO_7ScaleInE1ELSQ_1EEEEEENS4_6LayoutINS5_IJSC_SC_SC_EEENS5_IJNSA_ILi0EEESV_SV_EEEEENS5_IJNS4_10UnderscoreESY_SY_EEEEENS4_13SM90_TMA_LOADENS4_14ComposedLayoutINS4_7SwizzleILi2ELi4ELi3EEENS4_18smem_ptr_flag_bitsILi8EEENST_INS5_IJSH_SG_EEENS5_IJSG_SC_EEEEEEEvNS4_8identityENS4_23SM90_TMA_LOAD_MULTICASTES1A_vS1B_EENS_8epilogue10collective6detail29Sm90TmaWarpSpecializedAdapterINS1F_15DefaultEpilogueISJ_SK_SK_NS1E_6thread17LinearCombinationISJ_Li1EffLNS1J_9ScaleType4KindE0ELNS_15FloatRoundStyleE2ESJ_EENS1_15EpilogueDefaultEEEEEvvEEEEvNT_6ParamsE,@"STO_CUDA_ENTRY STV_DEFAULT"
_ZN7cutlass13device_kernelINS_4gemm6kernel13GemmUniversalIN4cute5tupleIJiiiiEEENS1_10collective13CollectiveMmaINS1_37MainloopSm90TmaGmmaWarpSpecializedFP8ILi50ENS5_IJNS4_1CILi2EEENSA_ILi1EEESC_EEENS1_32KernelTmaWarpSpecializedPingpongEEENS5_IJNSA_ILi64EEENSA_ILi8EEESG_EEENS_12float_e4m3_tENS5_IJlSC_lEEESJ_SK_NS4_8TiledMMAINS4_8MMA_AtomIJNS4_4SM904GMMA29MMA_64x8x32_F32E4M3E4M3_SS_TNILNSO_7ScaleInE1ELSQ_1EEEEEENS4_6LayoutINS5_IJSC_SC_SC_EEENS5_IJNSA_ILi0EEESV_SV_EEEEENS5_IJNS4_10UnderscoreESY_SY_EEEEENS4_13SM90_TMA_LOADENS4_14ComposedLayoutINS4_7SwizzleILi2ELi4ELi3EEENS4_18smem_ptr_flag_bitsILi8EEENST_INS5_IJSH_SG_EEENS5_IJSG_SC_EEEEEEEvNS4_8identityENS4_23SM90_TMA_LOAD_MULTICASTES1A_vS1B_EENS_8epilogue10collective6detail29Sm90TmaWarpSpecializedAdapterINS1F_15DefaultEpilogueISJ_SK_SK_NS1E_6thread17LinearCombinationISJ_Li1EffLNS1J_9ScaleType4KindE0ELNS_15FloatRoundStyleE2ESJ_EENS1_15EpilogueDefaultEEEEEvvEEEEvNT_6ParamsE:
[----:B------:R-:W-:Y:S01]  /*0000*/  LDC R1, c[0x0][0x28] ;  /* 0x00000a00ff017b82 */ /* 0x000fe20000000800 */
[----:B------:R-:W0:Y:S01]  /*0010*/  S2R R3, SR_TID.X ;  /* 0x0000000000037919 */ /* 0x000e220000002100 */
[----:B------:R-:W-:Y:S01]  /*0020*/  ELECT P0, URZ, PT ;  /* 0x00000000003f782f */ /* 0x000fe20003800000 */
[----:B------:R-:W-:Y:S01]  /*0030*/  BSSY B0, `(.L_x_0) ;  /* 0x000000f000007945 */ /* 0x000fe20003800000 */
[--C-:B0-----:R-:W-:Y:S02]  /*0040*/  SHF.R.U32.HI R0, RZ, 0x5, R3.reuse ;  /* 0x00000005ff007819 */ /* 0x101fe40000011603 */
[----:B------:R-:W-:-:S03]  /*0050*/  SHF.R.U32.HI R6, RZ, 0x7, R3 ;  /* 0x00000007ff067819 */ /* 0x000fc60000011603 */
[----:B------:R-:W0:Y:S04]  /*0060*/  SHFL.IDX PT, R4, R0, RZ, 0x1f ;  /* 0x00001fff00047589 */ /* 0x000e2800000e0000 */
[----:B------:R1:W2:Y:S01]  /*0070*/  SHFL.IDX PT, R7, R6, RZ, 0x1f ;  /* 0x00001fff06077589 */ /* 0x0002a200000e0000 */
[----:B0-----:R-:W-:-:S13]  /*0080*/  ISETP.NE.OR P0, PT, R4, RZ, !P0 ;  /* 0x000000ff0400720c */ /* 0x001fda0004705670 */
[----:B-12---:R-:W-:Y:S05]  /*0090*/  @P0 BRA `(.L_x_1) ;  /* 0x0000000000200947 */ /* 0x006fea0003800000 */
[----:B------:R-:W-:Y:S02]  /*00a0*/  ULDC.64 UR4, c[0x0][0x198] ;  /* 0x0000660000047ab9 */ /* 0x000fe40000000a00 */
[----:B------:R-:W-:Y:S02]  /*00b0*/  UIADD3 UR6, UP0, UR4, 0xf0, URZ ;  /* 0x000000f004067890 */ /* 0x000fe4000ff1e03f */
[----:B------:R-:W-:Y:S02]  /*00c0*/  UIADD3 UR4, UP1, UR4, 0x1f0, URZ ;  /* 0x000001f004047890 */ /* 0x000fe4000ff3e03f */
[----:B------:R-:W-:Y:S02]  /*00d0*/  UIADD3.X UR7, URZ, UR5, URZ, UP0, !UPT ;  /* 0x000000053f077290 */ /* 0x000fe400087fe43f */
[----:B------:R-:W-:-:S07]  /*00e0*/  UIADD3.X UR5, URZ, UR5, URZ, UP1, !UPT ;  /* 0x000000053f057290 */ /* 0x000fce0008ffe43f */
[----:B------:R0:W-:Y:S02]  /*00f0*/  UTMACCTL.PF [UR6] ;  /* 0x00000000060079b9 */ /* 0x0001e40008040000 */
[----:B------:R0:W-:Y:S02]  /*0100*/  UTMACCTL.PF [UR4] ;  /* 0x00000000040079b9 */ /* 0x0001e40008040000 */
[----:B0-----:R-:W-:Y:S01]  /*0110*/  NOP ;  /* 0x0000000000007918 */ /* 0x001fe20000000000 */
.L_x_1:
[----:B------:R-:W-:Y:S05]  /*0120*/  BSYNC B0 ;  /* 0x0000000000007941 */ /* 0x000fea0003800000 */
.L_x_0:
[----:B------:R-:W0:Y:S02]  /*0130*/  SHFL.IDX PT, R8, R0, RZ, 0x1f ;  /* 0x00001fff00087589 */ /* 0x000e2400000e0000 */
[----:B0-----:R-:W-:-:S13]  /*0140*/  ISETP.NE.AND P0, PT, R8, RZ, PT ;  /* 0x000000ff0800720c */ /* 0x001fda0003f05270 */
[----:B------:R-:W-:Y:S05]  /*0150*/  @P0 BRA `(.L_x_2) ;  /* 0x0000000400d40947 */ /* 0x000fea0003800000 */
[----:B------:R-:W-:Y:S01]  /*0160*/  ELECT P0, URZ, PT ;  /* 0x00000000003f782f */ /* 0x000fe20003800000 */
[----:B------:R-:W-:-:S12]  /*0170*/  BSSY B0, `(.L_x_2) ;  /* 0x0000073000007945 */ /* 0x000fd80003800000 */
[----:B------:R-:W-:Y:S05]  /*0180*/  @!P0 BRA `(.L_x_3) ;  /* 0x0000000400c48947 */ /* 0x000fea0003800000 */
[----:B------:R-:W0:Y:S01]  /*0190*/  S2UR UR8, SR_CgaCtaId ;  /* 0x00000000000879c3 */ /* 0x000e220000008800 */
[----:B------:R-:W-:Y:S01]  /*01a0*/  UMOV UR4, 0x400 ;  /* 0x0000040000047882 */ /* 0x000fe20000000000 */
[----:B------:R-:W-:Y:S01]  /*01b0*/  UMOV UR5, 0x1 ;  /* 0x0000000100057882 */ /* 0x000fe20000000000 */
[----:B------:R-:W-:Y:S02]  /*01c0*/  UMOV UR6, 0x2 ;  /* 0x0000000200067882 */ /* 0x000fe40000000000 */
[----:B------:R-:W-:-:S04]  /*01d0*/  UIADD3 UR6, -UR6, 0x100000, URZ ;  /* 0x0010000006067890 */ /* 0x000fc8000fffe13f */
[----:B------:R-:W-:Y:S02]  /*01e0*/  USHF.L.U32 UR7, UR6, 0xb, URZ ;  /* 0x0000000b06077899 */ /* 0x000fe4000800063f */
[----:B------:R-:W-:Y:S02]  /*01f0*/  USHF.L.U32 UR6, UR6, 0x1, URZ ;  /* 0x0000000106067899 */ /* 0x000fe4000800063f */
[----:B0-----:R-:W-:Y:S02]  /*0200*/  ULEA UR8, UR8, UR4, 0x18 ;  /* 0x0000000408087291 */ /* 0x001fe4000f8ec03f */
[----:B------:R-:W-:-:S04]  /*0210*/  UIADD3 UR4, -UR5, 0x100000, URZ ;  /* 0x0010000005047890 */ /* 0x000fc8000fffe13f */
[----:B------:R-:W-:Y:S02]  /*0220*/  USHF.L.U32 UR5, UR4, 0xb, URZ ;  /* 0x0000000b04057899 */ /* 0x000fe4000800063f */
[----:B------:R-:W-:Y:S01]  /*0230*/  USHF.L.U32 UR4, UR4, 0x1, URZ ;  /* 0x0000000104047899 */ /* 0x000fe2000800063f */
[----:B------:R-:W0:Y:S11]  /*0240*/  FENCE.VIEW.ASYNC.S ;  /* 0x00000000000073c6 */ /* 0x000e360000000000 */
[----:B0-----:R0:W1:Y:S01]  /*0250*/  SYNCS.EXCH.64 URZ, [UR8], UR4 ;  /* 0x00000004083f75b2 */ /* 0x0010620008000100 */
[----:B------:R0:W2:Y:S01]  /*0260*/  SYNCS.EXCH.64 URZ, [UR8+0x190], UR6 ;  /* 0x00019006083f75b2 */ /* 0x0000a20008000100 */
[----:B------:R0:W3:Y:S01]  /*0270*/  SYNCS.EXCH.64 URZ, [UR8+0x8], UR4 ;  /* 0x00000804083f75b2 */ /* 0x0000e20008000100 */
[----:B------:R0:W4:Y:S01]  /*0280*/  SYNCS.EXCH.64 URZ, [UR8+0x198], UR6 ;  /* 0x00019806083f75b2 */ /* 0x0001220008000100 */
[----:B------:R0:W0:Y:S01]  /*0290*/  SYNCS.EXCH.64 URZ, [UR8+0x10], UR4 ;  /* 0x00001004083f75b2 */ /* 0x0000220008000100 */
        /* <DEDUP_REMOVED lines=95> */
[----:B-1234-:R-:W-:Y:S01]  /*0890*/  NOP ;  /* 0x0000000000007918 */ /* 0x01efe20000000000 */
.L_x_3:
[----:B0-----:R-:W-:Y:S05]  /*08a0*/  BSYNC B0 ;  /* 0x0000000000007941 */ /* 0x001fea0003800000 */
.L_x_2:
[----:B------:R-:W0:Y:S01]  /*08b0*/  SHFL.IDX PT, R5, R0, RZ, 0x1f ;  /* 0x00001fff00057589 */ /* 0x000e2200000e0000 */
[----:B------:R-:W1:Y:S01]  /*08c0*/  S2UR UR12, SR_CTAID.X ;  /* 0x00000000000c79c3 */ /* 0x000e620000002500 */
[----:B------:R-:W-:Y:S02]  /*08d0*/  SHF.R.S32.HI R2, RZ, 0x1f, R3 ;  /* 0x0000001fff027819 */ /* 0x000fe40000011403 */
[----:B------:R-:W-:Y:S01]  /*08e0*/  ELECT P0, URZ, PT ;  /* 0x00000000003f782f */ /* 0x000fe20003800000 */
[----:B------:R2:W3:Y:S01]  /*08f0*/  SHFL.IDX PT, R9, R0, RZ, 0x1f ;  /* 0x00001fff00097589 */ /* 0x0004e200000e0000 */
[----:B------:R-:W-:Y:S01]  /*0900*/  ULDC UR4, c[0x0][0x150] ;  /* 0x0000540000047ab9 */ /* 0x000fe20000000800 */
[----:B------:R-:W-:Y:S02]  /*0910*/  LEA.HI R2, R2, R3, RZ, 0x7 ;  /* 0x0000000302027211 */ /* 0x000fe400078f38ff */
[----:B------:R-:W-:Y:S01]  /*0920*/  ELECT P1, URZ, PT ;  /* 0x00000000003f782f */ /* 0x000fe20003820000 */
[----:B------:R-:W4:Y:S01]  /*0930*/  S2R R12, SR_CTAID.Y ;  /* 0x00000000000c7919 */ /* 0x000f220000002600 */
[----:B------:R-:W-:Y:S01]  /*0940*/  SHF.R.S32.HI R11, RZ, 0x1f, R8 ;  /* 0x0000001fff0b7819 */ /* 0x000fe20000011408 */
[----:B------:R-:W5:Y:S01]  /*0950*/  LDC R14, c[0x0][0x144] ;  /* 0x00005100ff0e7b82 */ /* 0x000f620000000800 */
[----:B------:R-:W-:Y:S01]  /*0960*/  LOP3.LUT R2, R2, 0xffffff80, RZ, 0xc0, !PT ;  /* 0xffffff8002027812 */ /* 0x000fe200078ec0ff */
[----:B------:R-:W5:Y:S01]  /*0970*/  SHFL.IDX PT, R6, R6, RZ, 0x1f ;  /* 0x00001fff06067589 */ /* 0x000f6200000e0000 */
[----:B------:R-:W-:Y:S01]  /*0980*/  LEA.HI R11, R11, R8, RZ, 0x2 ;  /* 0x000000080b0b7211 */ /* 0x000fe200078f10ff */
[----:B------:R-:W-:Y:S01]  /*0990*/  UMOV UR11, 0x80 ;  /* 0x00000080000b7882 */ /* 0x000fe20000000000 */
[----:B------:R-:W-:Y:S01]  /*09a0*/  NOP ;  /* 0x0000000000007918 */ /* 0x000fe20000000000 */
[----:B------:R-:W-:Y:S01]  /*09b0*/  IMAD.IADD R2, R3, 0x1, -R2 ;  /* 0x0000000103027824 */ /* 0x000fe200078e0a02 */
[----:B------:R-:W-:Y:S01]  /*09c0*/  LOP3.LUT R11, R11, 0x3ffffffc, RZ, 0xc0, !PT ;  /* 0x3ffffffc0b0b7812 */ /* 0x000fe200078ec0ff */
[----:B------:R-:W5:Y:S01]  /*09d0*/  LDC R13, c[0x0][0x140] ;  /* 0x00005000ff0d7b82 */ /* 0x000f620000000800 */
[----:B------:R-:W-:Y:S01]  /*09e0*/  NOP ;  /* 0x0000000000007918 */ /* 0x000fe20000000000 */
[C---:B------:R-:W-:Y:S01]  /*09f0*/  VIADD R39, R7.reuse, 0xffffffff ;  /* 0xffffffff07277836 */ /* 0x040fe20000000000 */
[----:B------:R-:W-:Y:S01]  /*0a00*/  SHF.R.S32.HI R19, RZ, 0x1f, R2 ;  /* 0x0000001fff137819 */ /* 0x000fe20000011402 */
[----:B------:R-:W-:Y:S01]  /*0a10*/  IMAD.IADD R8, R8, 0x1, -R11 ;  /* 0x0000000108087824 */ /* 0x000fe200078e0a0b */
[----:B------:R-:W-:-:S02]  /*0a20*/  ISETP.NE.AND P4, PT, R7, RZ, PT ;  /* 0x000000ff0700720c */ /* 0x000fc40003f85270 */
[----:B0-----:R-:W-:Y:S01]  /*0a30*/  ISETP.NE.OR P0, PT, R5, RZ, !P0 ;  /* 0x000000ff0500720c */ /* 0x001fe20004705670 */
[----:B------:R-:W0:Y:S01]  /*0a40*/  LDC R25, c[0x0][0x148] ;  /* 0x00005200ff197b82 */ /* 0x000e220000000800 */
[----:B------:R-:W-:Y:S02]  /*0a50*/  LEA.HI R5, R19, R2, RZ, 0x3 ;  /* 0x0000000213057211 */ /* 0x000fe400078f18ff */
[----:B-1----:R-:W-:Y:S02]  /*0a60*/  I2FP.F32.U32 R10, UR12 ;  /* 0x0000000c000a7c45 */ /* 0x002fe40008201000 */
[--C-:B--2---:R-:W-:Y:S02]  /*0a70*/  SHF.R.S32.HI R0, RZ, 0x3, R5.reuse ;  /* 0x00000003ff007819 */ /* 0x104fe40000011405 */
[----:B------:R-:W-:Y:S01]  /*0a80*/  SHF.R.S32.HI R5, RZ, 0x1f, R5 ;  /* 0x0000001fff057819 */ /* 0x000fe20000011405 */
[----:B------:R-:W-:Y:S01]  /*0a90*/  FMUL R10, R10, UR4 ;  /* 0x000000040a0a7c20 */ /* 0x000fe20008400000 */
[----:B---3--:R-:W-:Y:S01]  /*0aa0*/  ISETP.NE.OR P1, PT, R9, RZ, !P1 ;  /* 0x000000ff0900720c */ /* 0x008fe20004f25670 */
[----:B------:R-:W-:Y:S01]  /*0ab0*/  ULDC UR4, c[0x0][0x154] ;  /* 0x0000550000047ab9 */ /* 0x000fe20000000800 */
[----:B------:R-:W-:Y:S01]  /*0ac0*/  LEA.HI R9, R5, R0, RZ, 0x2 ;  /* 0x0000000005097211 */ /* 0x000fe200078f10ff */
[----:B------:R-:W-:Y:S01]  /*0ad0*/  VOTEU.ALL UP1, P0 ;  /* 0x00000000003f7886 */ /* 0x000fe20000020000 */
[----:B------:R-:W-:Y:S01]  /*0ae0*/  SHF.R.S32.HI R5, RZ, 0x1f, R4 ;  /* 0x0000001fff057819 */ /* 0x000fe20000011404 */
[----:B------:R-:W1:Y:S01]  /*0af0*/  F2I.U32.TRUNC.NTZ R10, R10 ;  /* 0x0000000a000a7305 */ /* 0x000e62000020f000 */
[----:B------:R-:W-:Y:S01]  /*0b00*/  LOP3.LUT R9, R9, 0xfffffffc, RZ, 0xc0, !PT ;  /* 0xfffffffc09097812 */ /* 0x000fe200078ec0ff */
[----:B------:R-:W-:Y:S01]  /*0b10*/  VOTEU.ALL UP0, P0 ;  /* 0x00000000003f7886 */ /* 0x000fe20000000000 */
[----:B------:R-:W-:Y:S01]  /*0b20*/  LEA.HI R5, R5, R4, RZ, 0x2 ;  /* 0x0000000405057211 */ /* 0x000fe200078f10ff */
[----:B------:R-:W2:Y:S01]  /*0b30*/  @!UP1 S2UR UR7, SR_CgaCtaId ;  /* 0x00000000000799c3 */ /* 0x000ea20000008800 */
[----:B------:R-:W-:Y:S01]  /*0b40*/  @!UP1 UMOV UR6, 0x400 ;  /* 0x0000040000069882 */ /* 0x000fe20000000000 */
[----:B------:R-:W-:Y:S01]  /*0b50*/  IMAD.IADD R9, R0, 0x1, -R9 ;  /* 0x0000000100097824 */ /* 0x000fe200078e0a09 */
[----:B------:R-:W-:Y:S01]  /*0b60*/  LOP3.LUT R5, R5, 0xfffffffc, RZ, 0xc0, !PT ;  /* 0xfffffffc05057812 */ /* 0x000fe200078ec0ff */
[----:B------:R-:W-:Y:S01]  /*0b70*/  VOTEU.ALL UP2, P1 ;  /* 0x00000000003f7886 */ /* 0x000fe20000840000 */
[----:B------:R-:W-:Y:S01]  /*0b80*/  VOTEU.ALL UP3, P1 ;  /* 0x00000000003f7886 */ /* 0x000fe20000860000 */
[----:B------:R-:W-:Y:S01]  /*0b90*/  IMAD R8, R8, 0x4, R9 ;  /* 0x0000000408087824 */ /* 0x000fe200078e0209 */
[----:B------:R-:W-:Y:S01]  /*0ba0*/  VOTEU.ALL UP4, P1 ;  /* 0x00000000003f7886 */ /* 0x000fe20000880000 */
[----:B------:R-:W-:Y:S01]  /*0bb0*/  IMAD.IADD R18, R4, 0x1, -R5 ;  /* 0x0000000104127824 */ /* 0x000fe200078e0a05 */
[----:B----4-:R-:W-:Y:S01]  /*0bc0*/  I2FP.F32.U32 R4, R12 ;  /* 0x0000000c00047245 */ /* 0x010fe20000201000 */
[----:B------:R-:W3:Y:S01]  /*0bd0*/  @!UP2 S2UR UR10, SR_CgaCtaId ;  /* 0x00000000000aa9c3 */ /* 0x000ee20000008800 */
[----:B-1----:R-:W-:Y:S01]  /*0be0*/  IMAD.MOV R5, RZ, RZ, -R10 ;  /* 0x000000ffff057224 */ /* 0x002fe200078e0a0a */
[C---:B------:R-:W-:Y:S01]  /*0bf0*/  LEA.HI R0, R8.reuse, R8, RZ, 0x1 ;  /* 0x0000000808007211 */ /* 0x040fe200078f08ff */
[----:B------:R-:W-:-:S02]  /*0c00*/  IMAD.SHL.U32 R11, R8, 0x4, RZ ;  /* 0x00000004080b7824 */ /* 0x000fc400078e00ff */
[----:B------:R-:W-:Y:S01]  /*0c10*/  FMUL R4, R4, UR4 ;  /* 0x0000000404047c20 */ /* 0x000fe20008400000 */
[----:B-----5:R-:W-:Y:S01]  /*0c20*/  IMAD R24, R14, R5, UR12 ;  /* 0x0000000c0e187e24 */ /* 0x020fe2000f8e0205 */
[----:B------:R-:W-:Y:S01]  /*0c30*/  LOP3.LUT R5, R0, 0xfffffffe, RZ, 0xc0, !PT ;  /* 0xfffffffe00057812 */ /* 0x000fe200078ec0ff */
[----:B------:R-:W-:Y:S01]  /*0c40*/  UMOV UR4, 0x20 ;  /* 0x0000002000047882 */ /* 0x000fe20000000000 */
[----:B------:R-:W-:Y:S01]  /*0c50*/  LOP3.LUT R11, R8, 0xc, R11, 0x78, !PT ;  /* 0x0000000c080b7812 */ /* 0x000fe200078e780b */
[----:B------:R-:W-:-:S04]  /*0c60*/  @!UP1 UIADD3 UR4, -UR4, 0x100000, URZ ;  /* 0x0010000004049890 */ /* 0x000fc8000fffe13f */
[----:B------:R-:W-:Y:S02]  /*0c70*/  @!UP1 USHF.L.U32 UR5, UR4, 0xb, URZ ;  /* 0x0000000b04059899 */ /* 0x000fe4000800063f */
[----:B------:R-:W-:Y:S01]  /*0c80*/  @!UP1 USHF.L.U32 UR4, UR4, 0x1, URZ ;  /* 0x0000000104049899 */ /* 0x000fe2000800063f */
[----:B------:R-:W1:Y:S01]  /*0c90*/  F2I.U32.TRUNC.NTZ R4, R4 ;  /* 0x0000000400047305 */ /* 0x000e62000020f000 */
[----:B------:R-:W-:Y:S01]  /*0ca0*/  IMAD.IADD R5, R8, 0x1, -R5 ;  /* 0x0000000108057824 */ /* 0x000fe200078e0a05 */
[----:B------:R-:W-:Y:S01]  /*0cb0*/  @!UP2 UMOV UR9, 0x400 ;  /* 0x000004000009a882 */ /* 0x000fe20000000000 */
[----:B------:R-:W-:Y:S01]  /*0cc0*/  VOTEU.ALL UP5, P1 ;  /* 0x00000000003f7886 */ /* 0x000fe200008a0000 */
[----:B--2---:R-:W-:Y:S01]  /*0cd0*/  @!UP1 ULEA UR8, UR7, UR6, 0x18 ;  /* 0x0000000607089291 */ /* 0x004fe2000f8ec03f */
[----:B------:R-:W-:Y:S01]  /*0ce0*/  ISETP.EQ.U32.AND P3, PT, R13, 0x1, PT ;  /* 0x000000010d00780c */ /* 0x000fe20003f62070 */
[----:B------:R-:W-:-:S04]  /*0cf0*/  @!UP2 UIADD3 UR6, -UR11, 0x100000, URZ ;  /* 0x001000000b06a890 */ /* 0x000fc8000fffe13f */
[----:B------:R-:W-:Y:S02]  /*0d00*/  @!UP2 USHF.L.U32 UR7, UR6, 0xb, URZ ;  /* 0x0000000b0607a899 */ /* 0x000fe4000800063f */
[----:B------:R-:W-:Y:S01]  /*0d10*/  @!UP2 USHF.L.U32 UR6, UR6, 0x1, URZ ;  /* 0x000000010606a899 */ /* 0x000fe2000800063f */
[----:B------:R-:W-:Y:S01]  /*0d20*/  ISETP.NE.AND P2, PT, R5, R24, PT ;  /* 0x000000180500720c */ /* 0x000fe20003f45270 */
[----:B------:R-:W-:Y:S01]  /*0d30*/  VOTEU.ALL UP1, P0 ;  /* 0x00000000003f7886 */ /* 0x000fe20000020000 */
[----:B------:R-:W-:Y:S01]  /*0d40*/  LOP3.LUT P0, RZ, R2, 0x7, RZ, 0xc0, !PT ;  /* 0x0000000702ff7812 */ /* 0x000fe2000780c0ff */
[----:B------:R-:W-:Y:S01]  /*0d50*/  IMAD.MOV.U32 R14, RZ, RZ, 0x1 ;  /* 0x00000001ff0e7424 */ /* 0x000fe200078e00ff */
[----:B------:R-:W-:Y:S02]  /*0d60*/  ISETP.GE.U32.AND P6, PT, R39, 0x2, PT ;  /* 0x000000022700780c */ /* 0x000fe40003fc6070 */
[----:B------:R-:W-:Y:S01]  /*0d70*/  ISETP.LT.U32.AND P0, PT, R11, 0x2, !P0 ;  /* 0x000000020b00780c */ /* 0x000fe20004701070 */
[----:B---3--:R-:W-:Y:S01]  /*0d80*/  @!UP2 ULEA UR9, UR10, UR9, 0x18 ;  /* 0x000000090a09a291 */ /* 0x008fe2000f8ec03f */
[----:B-1----:R-:W-:Y:S01]  /*0d90*/  IMAD.MOV R28, RZ, RZ, -R4 ;  /* 0x000000ffff1c7224 */ /* 0x002fe200078e0a04 */
[----:B------:R-:W-:Y:S01]  /*0da0*/  VOTEU.ALL UP2, P1 ;  /* 0x00000000003f7886 */ /* 0x000fe20000840000 */
[----:B------:R-:W-:Y:S01]  /*0db0*/  ISETP.NE.AND P1, PT, R18, 0x3, PT ;  /* 0x000000031200780c */ /* 0x000fe20003f25270 */
[----:B------:R-:W1:Y:S02]  /*0dc0*/  FENCE.VIEW.ASYNC.S ;  /* 0x00000000000073c6 */ /* 0x000e640000000000 */
[----:B-1----:R1:W2:Y:S01]  /*0dd0*/  @!UP0 SYNCS.EXCH.64 URZ, [UR8+0x350], UR4 ;  /* 0x00035004083f85b2 */ /* 0x0022a20008000100 */
[----:B0-----:R-:W-:Y:S01]  /*0de0*/  IMAD R5, R25, R28, R12 ;  /* 0x0000001c19057224 */ /* 0x001fe200078e020c */
[----:B------:R-:W-:-:S02]  /*0df0*/  @P2 LEA.HI R0, R11, R11, RZ, 0x1 ;  /* 0x0000000b0b002211 */ /* 0x000fc400078f08ff */
[----:B------:R-:W-:Y:S02]  /*0e00*/  ISETP.EQ.OR P1, PT, R18, RZ, !P1 ;  /* 0x000000ff1200720c */ /* 0x000fe40004f22670 */
[----:B------:R-:W-:Y:S02]  /*0e10*/  @P2 SHF.R.S32.HI R0, RZ, 0x1, R0 ;  /* 0x00000001ff002819 */ /* 0x000fe40000011400 */
[----:B------:R-:W-:Y:S02]  /*0e20*/  ISETP.EQ.AND P1, PT, R7, RZ, P1 ;  /* 0x000000ff0700720c */ /* 0x000fe40000f22270 */
[----:B------:R-:W-:Y:S02]  /*0e30*/  @P2 ISETP.NE.AND P5, PT, R0, R5, PT ;  /* 0x000000050000220c */ /* 0x000fe40003fa5270 */
[----:B------:R-:W-:Y:S02]  /*0e40*/  SEL R5, RZ, 0x1, !P0 ;  /* 0x00000001ff057807 */ /* 0x000fe40004000000 */
[----:B------:R-:W-:Y:S01]  /*0e50*/  @P2 SEL R14, RZ, 0x1, P5 ;  /* 0x00000001ff0e2807 */ /* 0x000fe20002800000 */
[----:B------:R1:W0:Y:S01]  /*0e60*/  @!UP1 SYNCS.EXCH.64 URZ, [UR8+0x358], UR4 ;  /* 0x00035804083f95b2 */ /* 0x0002220008000100 */
[----:B------:R-:W-:Y:S01]  /*0e70*/  NOP ;  /* 0x0000000000007918 */ /* 0x000fe20000000000 */
[----:B------:R-:W-:-:S02]  /*0e80*/  SEL R0, RZ, 0x1, !P1 ;  /* 0x00000001ff007807 */ /* 0x000fc40004800000 */
[----:B------:R-:W-:Y:S02]  /*0e90*/  R2UR UR17, R6 ;  /* 0x00000000061172ca */ /* 0x000fe400000e0000 */
[----:B------:R-:W-:Y:S02]  /*0ea0*/  LOP3.LUT R14, R14, R5, RZ, 0xc0, !PT ;  /* 0x000000050e0e7212 */ /* 0x000fe400078ec0ff */
[----:B------:R-:W-:Y:S01]  /*0eb0*/  SEL R0, R0, 0x2, P6 ;  /* 0x0000000200007807 */ /* 0x000fe20003000000 */
[----:B------:R1:W3:Y:S01]  /*0ec0*/  @!UP2 SYNCS.EXCH.64 URZ, [UR9+0x330], UR6 ;  /* 0x00033006093fa5b2 */ /* 0x0002e20008000100 */
[----:B------:R1:W4:Y:S01]  /*0ed0*/  @!UP3 SYNCS.EXCH.64 URZ, [UR9+0x338], UR6 ;  /* 0x00033806093fb5b2 */ /* 0x0003220008000100 */
[----:B------:R1:W0:Y:S01]  /*0ee0*/  @!UP4 SYNCS.EXCH.64 URZ, [UR9+0x340], UR6 ;  /* 0x00034006093fc5b2 */ /* 0x0002220008000100 */
[----:B------:R1:W0:Y:S01]  /*0ef0*/  @!UP5 SYNCS.EXCH.64 URZ, [UR9+0x348], UR6 ;  /* 0x00034806093fd5b2 */ /* 0x0002220008000100 */
[----:B------:R-:W-:Y:S01]  /*0f00*/  NOP ;  /* 0x0000000000007918 */ /* 0x000fe20000000000 */
[----:B-12---:R-:W-:Y:S05]  /*0f10*/  @!P3 BRA `(.L_x_4) ;  /* 0x000000000008b947 */ /* 0x006fea0003800000 */
[----:B0--34-:R-:W-:Y:S01]  /*0f20*/  UCGABAR_ARV ;  /* 0x00000000000079c7 */ /* 0x019fe20008000000 */
[----:B------:R-:W-:Y:S05]  /*0f30*/  BRA `(.L_x_5) ;  /* 0x0000000000047947 */ /* 0x000fea0003800000 */
.L_x_4:
[----:B0--34-:R-:W-:Y:S01]  /*0f40*/  NOP ;  /* 0x0000000000007918 */ /* 0x019fe20000000000 */
.L_x_5:
[----:B------:R-:W-:Y:S01]  /*0f50*/  ULDC.64 UR4, c[0x0][0x598] ;  /* 0x0001660000047ab9 */ /* 0x000fe20000000a00 */
[----:B------:R-:W-:Y:S01]  /*0f60*/  ULDC.64 UR22, c[0x0][0x208] ;  /* 0x0000820000167ab9 */ /* 0x000fe20000000a00 */
[----:B------:R-:W-:-:S04]  /*0f70*/  ISETP.NE.U32.AND P0, PT, RZ, UR4, PT ;  /* 0x00000004ff007c0c */ /* 0x000fc8000bf05070 */
[----:B------:R-:W-:-:S13]  /*0f80*/  ISETP.NE.AND.EX P0, PT, RZ, UR5, PT, P0 ;  /* 0x00000005ff007c0c */ /* 0x000fda000bf05300 */
[----:B------:R-:W-:Y:S05]  /*0f90*/  @!P0 BRA `(.L_x_6) ;  /* 0x00000000001c8947 */ /* 0x000fea0003800000 */
[----:B------:R-:W0:Y:S02]  /*0fa0*/  LDC.64 R4, c[0x0][0x598] ;  /* 0x00016600ff047b82 */ /* 0x000e240000000a00 */
[----:B0-----:R-:W2:Y:S02]  /*0fb0*/  LDG.E.64 R4, desc[UR22][R4.64] ;  /* 0x0000001604047981 */ /* 0x001ea4000c1e1b00 */
[----:B--2---:R-:W-:-:S04]  /*0fc0*/  ISETP.NE.U32.AND P0, PT, R4, RZ, PT ;  /* 0x000000ff0400720c */ /* 0x004fc80003f05070 */
[----:B------:R-:W-:-:S13]  /*0fd0*/  ISETP.NE.AND.EX P0, PT, R5, RZ, PT, P0 ;  /* 0x000000ff0500720c */ /* 0x000fda0003f05300 */
[----:B------:R-:W-:Y:S05]  /*0fe0*/  @!P0 BRA `(.L_x_6) ;  /* 0x0000000000088947 */ /* 0x000fea0003800000 */
[----:B------:R0:W5:Y:S01]  /*0ff0*/  LD.E R15, desc[UR22][R4.64] ;  /* 0x00000016040f7980 */ /* 0x000162000c101900 */
[----:B------:R-:W-:Y:S05]  /*1000*/  BRA `(.L_x_7) ;  /* 0x0000000000207947 */ /* 0x000fea0003800000 */
.L_x_6:
[----:B------:R-:W-:Y:S02]  /*1010*/  ULDC.64 UR4, c[0x0][0x588] ;  /* 0x0001620000047ab9 */ /* 0x000fe40000000a00 */
[----:B------:R-:W-:-:S04]  /*1020*/  ISETP.NE.U32.AND P0, PT, RZ, UR4, PT ;  /* 0x00000004ff007c0c */ /* 0x000fc8000bf05070 */
[----:B------:R-:W-:-:S13]  /*1030*/  ISETP.NE.AND.EX P0, PT, RZ, UR5, PT, P0 ;  /* 0x00000005ff007c0c */ /* 0x000fda000bf05300 */
[----:B------:R-:W-:Y:S05]  /*1040*/  @!P0 BRA `(.L_x_8) ;  /* 0x00000000000c8947 */ /* 0x000fea0003800000 */
[----:B------:R-:W0:Y:S02]  /*1050*/  LDC.64 R4, c[0x0][0x588] ;  /* 0x00016200ff047b82 */ /* 0x000e240000000a00 */
[----:B0-----:R1:W5:Y:S01]  /*1060*/  LDG.E R15, desc[UR22][R4.64] ;  /* 0x00000016040f7981 */ /* 0x001362000c1e1900 */
[----:B------:R-:W-:Y:S05]  /*1070*/  BRA `(.L_x_7) ;  /* 0x0000000000047947 */ /* 0x000fea0003800000 */
.L_x_8:
[----:B------:R-:W2:Y:S02]  /*1080*/  LDC R15, c[0x0][0x580] ;  /* 0x00016000ff0f7b82 */ /* 0x000ea40000000800 */
.L_x_7:
[----:B------:R-:W-:Y:S02]  /*1090*/  ULDC.64 UR4, c[0x0][0x5a0] ;  /* 0x0001680000047ab9 */ /* 0x000fe40000000a00 */
[----:B------:R-:W-:-:S04]  /*10a0*/  ISETP.NE.U32.AND P0, PT, RZ, UR4, PT ;  /* 0x00000004ff007c0c */ /* 0x000fc8000bf05070 */
[----:B------:R-:W-:-:S13]  /*10b0*/  ISETP.NE.AND.EX P0, PT, RZ, UR5, PT, P0 ;  /* 0x00000005ff007c0c */ /* 0x000fda000bf05300 */
[----:B------:R-:W-:Y:S05]  /*10c0*/  @!P0 BRA `(.L_x_9) ;  /* 0x00000000001c8947 */ /* 0x000fea0003800000 */
[----:B01----:R-:W0:Y:S02]  /*10d0*/  LDC.64 R4, c[0x0][0x5a0] ;  /* 0x00016800ff047b82 */ /* 0x003e240000000a00 */
[----:B0-----:R-:W3:Y:S02]  /*10e0*/  LDG.E.64 R4, desc[UR22][R4.64] ;  /* 0x0000001604047981 */ /* 0x001ee4000c1e1b00 */
[----:B---3--:R-:W-:-:S04]  /*10f0*/  ISETP.NE.U32.AND P0, PT, R4, RZ, PT ;  /* 0x000000ff0400720c */ /* 0x008fc80003f05070 */
[----:B------:R-:W-:-:S13]  /*1100*/  ISETP.NE.AND.EX P0, PT, R5, RZ, PT, P0 ;  /* 0x000000ff0500720c */ /* 0x000fda0003f05300 */
[----:B------:R-:W-:Y:S05]  /*1110*/  @!P0 BRA `(.L_x_9) ;  /* 0x0000000000088947 */ /* 0x000fea0003800000 */
[----:B------:R0:W5:Y:S01]  /*1120*/  LD.E R16, desc[UR22][R4.64] ;  /* 0x0000001604107980 */ /* 0x000162000c101900 */
[----:B------:R-:W-:Y:S05]  /*1130*/  BRA `(.L_x_10) ;  /* 0x0000000000207947 */ /* 0x000fea0003800000 */
.L_x_9:
[----:B------:R-:W-:Y:S02]  /*1140*/  ULDC.64 UR4, c[0x0][0x590] ;  /* 0x0001640000047ab9 */ /* 0x000fe40000000a00 */
[----:B------:R-:W-:-:S04]  /*1150*/  ISETP.NE.U32.AND P0, PT, RZ, UR4, PT ;  /* 0x00000004ff007c0c */ /* 0x000fc8000bf05070 */
[----:B------:R-:W-:-:S13]  /*1160*/  ISETP.NE.AND.EX P0, PT, RZ, UR5, PT, P0 ;  /* 0x00000005ff007c0c */ /* 0x000fda000bf05300 */
[----:B------:R-:W-:Y:S05]  /*1170*/  @!P0 BRA `(.L_x_11) ;  /* 0x00000000000c8947 */ /* 0x000fea0003800000 */
[----:B------:R-:W3:Y:S02]  /*1180*/  LDC.64 R16, c[0x0][0x590] ;  /* 0x00016400ff107b82 */ /* 0x000ee40000000a00 */
[----:B---3--:R3:W5:Y:S01]  /*1190*/  LDG.E R16, desc[UR22][R16.64] ;  /* 0x0000001610107981 */ /* 0x008762000c1e1900 */
[----:B------:R-:W-:Y:S05]  /*11a0*/  BRA `(.L_x_10) ;  /* 0x0000000000047947 */ /* 0x000fea0003800000 */
.L_x_11:
[----:B------:R-:W4:Y:S02]  /*11b0*/  LDC R16, c[0x0][0x584] ;  /* 0x00016100ff107b82 */ /* 0x000f240000000800 */
.L_x_10:
[----:B01----:R-:W0:Y:S01]  /*11c0*/  LDC R4, c[0x0][0x65c] ;  /* 0x00019700ff047b82 */ /* 0x003e220000000800 */
[----:B------:R-:W-:Y:S01]  /*11d0*/  ULDC UR8, c[0x0][0x28c] ;  /* 0x0000a30000087ab9 */ /* 0x000fe20000000800 */
[----:B------:R-:W-:Y:S01]  /*11e0*/  ISETP.NE.AND P0, PT, R7, 0x2, PT ;  /* 0x000000020700780c */ /* 0x000fe20003f05270 */
[----:B------:R-:W-:Y:S01]  /*11f0*/  UIADD3 UR8, UR8, 0x3f, URZ ;  /* 0x0000003f08087890 */ /* 0x000fe2000fffe03f */
[----:B------:R-:W-:Y:S01]  /*1200*/  UMOV UR5, URZ ;  /* 0x0000003f00057c82 */ /* 0x000fe20008000000 */
[----:B------:R-:W-:Y:S02]  /*1210*/  UMOV UR4, URZ ;  /* 0x0000003f00047c82 */ /* 0x000fe40008000000 */
[----:B------:R-:W-:-:S04]  /*1220*/  USHF.R.S32.HI UR9, URZ, 0x1f, UR8 ;  /* 0x0000001f3f097899 */ /* 0x000fc80008011408 */
[----:B------:R-:W-:-:S04]  /*1230*/  ULEA.HI UR9, UR9, UR8, URZ, 0x6 ;  /* 0x0000000809097291 */ /* 0x000fc8000f8f303f */
[----:B------:R-:W-:Y:S01]  /*1240*/  USHF.R.S32.HI UR13, URZ, 0x6, UR9 ;  /* 0x000000063f0d7899 */ /* 0x000fe20008011409 */
[----:B0-----:R-:W-:Y:S01]  /*1250*/  ISETP.NE.AND P2, PT, R4, 0x1, PT ;  /* 0x000000010400780c */ /* 0x001fe20003f45270 */
[----:B------:R-:W-:-:S12]  /*1260*/  IMAD.U32 R4, RZ, RZ, UR12 ;  /* 0x0000000cff047e24 */ /* 0x000fd8000f8e00ff */
[----:B------:R-:W0:Y:S01]  /*1270*/  @P2 LDC R9, c[0x0][0x10] ;  /* 0x00000400ff092b82 */ /* 0x000e220000000800 */
[----:B------:R-:W-:Y:S02]  /*1280*/  @P2 IMAD.MOV.U32 R13, RZ, RZ, RZ ;  /* 0x000000ffff0d2224 */ /* 0x000fe400078e00ff */
[----:B------:R-:W-:-:S05]  /*1290*/  @P2 IMAD.MOV.U32 R5, RZ, RZ, RZ ;  /* 0x000000ffff052224 */ /* 0x000fca00078e00ff */
[----:B---3--:R-:W1:Y:S01]  /*12a0*/  @!P2 LDC R17, c[0x0][0xc] ;  /* 0x00000300ff11ab82 */ /* 0x008e620000000800 */
[----:B------:R-:W-:Y:S01]  /*12b0*/  ULDC UR6, c[0x0][0xc] ;  /* 0x0000030000067ab9 */ /* 0x000fe20000000800 */
[----:B------:R-:W-:Y:S02]  /*12c0*/  ULDC UR7, c[0x0][0x10] ;  /* 0x0000040000077ab9 */ /* 0x000fe40000000800 */
[----:B------:R-:W-:-:S04]  /*12d0*/  UIMAD.WIDE.U32 UR6, UR6, UR7, URZ ;  /* 0x00000007060672a5 */ /* 0x000fc8000f8e003f */
[----:B------:R-:W3:Y:S01]  /*12e0*/  LDC R6, c[0x0][0x14] ;  /* 0x00000500ff067b82 */ /* 0x000ee20000000800 */
[----:B0-----:R-:W-:-:S04]  /*12f0*/  @P2 IMAD.WIDE.U32 R8, R9, UR12, R12 ;  /* 0x0000000c09082c25 */ /* 0x001fc8000f8e000c */
[----:B------:R-:W-:Y:S02]  /*1300*/  @P2 IMAD.IADD R9, R9, 0x1, R5 ;  /* 0x0000000109092824 */ /* 0x000fe400078e0205 */
[----:B------:R-:W-:Y:S02]  /*1310*/  IMAD.MOV.U32 R5, RZ, RZ, RZ ;  /* 0x000000ffff057224 */ /* 0x000fe400078e00ff */
[----:B-1----:R-:W-:-:S04]  /*1320*/  @!P2 IMAD.WIDE.U32 R4, R12, R17, R4 ;  /* 0x000000110c04a225 */ /* 0x002fc800078e0004 */
[----:B------:R-:W-:Y:S02]  /*1330*/  @!P2 IMAD.MOV.U32 R8, RZ, RZ, R4 ;  /* 0x000000ffff08a224 */ /* 0x000fe400078e0004 */
[C---:B---3--:R-:W-:Y:S02]  /*1340*/  IMAD R17, R6.reuse, UR7, RZ ;  /* 0x0000000706117c24 */ /* 0x048fe4000f8e02ff */
[----:B------:R-:W-:Y:S01]  /*1350*/  IMAD.WIDE.U32 R6, R6, UR6, RZ ;  /* 0x0000000606067c25 */ /* 0x000fe2000f8e00ff */
[----:B------:R-:W-:-:S03]  /*1360*/  ULDC.64 UR6, c[0x0][0x650] ;  /* 0x0001940000067ab9 */ /* 0x000fc60000000a00 */
[----:B------:R-:W-:Y:S02]  /*1370*/  @!P2 IMAD.MOV.U32 R9, RZ, RZ, R5 ;  /* 0x000000ffff09a224 */ /* 0x000fe400078e0005 */
[----:B------:R-:W-:Y:S01]  /*1380*/  IMAD.IADD R10, R7, 0x1, R17 ;  /* 0x00000001070a7824 */ /* 0x000fe200078e0211 */
[----:B------:R-:W-:Y:S06]  /*1390*/  @P0 BRA `(.L_x_12) ;  /* 0x0000000000200947 */ /* 0x000fec0003800000 */
[----:B------:R-:W-:Y:S01]  /*13a0*/  UISETP.GE.U32.AND UP0, UPT, UR13, 0x32, UPT ;  /* 0x000000320d00788c */ /* 0x000fe2000bf06070 */
[----:B------:R-:W-:Y:S01]  /*13b0*/  IADD3 R8, P0, R8, R6, RZ ;  /* 0x0000000608087210 */ /* 0x000fe20007f1e0ff */
[----:B------:R-:W-:-:S04]  /*13c0*/  UIMAD.WIDE.U32 UR4, UR13, 0x51eb851f, URZ ;  /* 0x51eb851f0d0478a5 */ /* 0x000fc8000f8e003f */
[----:B------:R-:W-:Y:S01]  /*13d0*/  USHF.R.U32.HI UR5, URZ, 0x4, UR5 ;  /* 0x000000043f057899 */ /* 0x000fe20008011605 */
[----:B------:R-:W-:Y:S02]  /*13e0*/  IMAD.X R9, R10, 0x1, R9, P0 ;  /* 0x000000010a097824 */ /* 0x000fe400000e0609 */
[----:B------:R-:W-:Y:S02]  /*13f0*/  UMOV UR4, URZ ;  /* 0x0000003f00047c82 */ /* 0x000fe40008000000 */
[----:B------:R-:W-:Y:S02]  /*1400*/  @UP0 ULOP3.LUT UR4, UR5, 0x1, URZ, 0xc0, !UPT ;  /* 0x0000000105040892 */ /* 0x000fe4000f8ec03f */
[----:B------:R-:W-:-:S12]  /*1410*/  UIMAD UR5, UR5, -0x32, UR13 ;  /* 0xffffffce050578a4 */ /* 0x000fd8000f8e020d */
.L_x_12:
[----:B------:R-:W-:Y:S01]  /*1420*/  ISETP.GE.U32.AND P0, PT, R8, UR6, PT ;  /* 0x0000000608007c0c */ /* 0x000fe2000bf06070 */
[----:B------:R-:W-:Y:S01]  /*1430*/  IMAD.MOV.U32 R4, RZ, RZ, -0x1 ;  /* 0xffffffffff047424 */ /* 0x000fe200078e00ff */
[----:B------:R-:W-:Y:S01]  /*1440*/  PRMT R20, RZ, 0x7610, R20 ;  /* 0x00007610ff147816 */ /* 0x000fe20000000014 */
[----:B------:R-:W-:Y:S01]  /*1450*/  IMAD.MOV.U32 R17, RZ, RZ, -0x1 ;  /* 0xffffffffff117424 */ /* 0x000fe200078e00ff */
[----:B------:R-:W-:Y:S01]  /*1460*/  ISETP.GE.U32.AND.EX P0, PT, R9, UR7, PT, P0 ;  /* 0x0000000709007c0c */ /* 0x000fe2000bf06100 */
[----:B------:R-:W-:-:S12]  /*1470*/  IMAD.MOV.U32 R5, RZ, RZ, -0x1 ;  /* 0xffffffffff057424 */ /* 0x000fd800078e00ff */
[----:B------:R-:W-:Y:S05]  /*1480*/  @P0 BRA `(.L_x_13) ;  /* 0x0000000400240947 */ /* 0x000fea0003800000 */
[----:B------:R-:W0:Y:S01]  /*1490*/  LDC.64 R30, c[0x0][0x628] ;  /* 0x00018a00ff1e7b82 */ /* 0x000e220000000a00 */
[----:B------:R-:W-:Y:S02]  /*14a0*/  IMAD.MOV.U32 R4, RZ, RZ, R8 ;  /* 0x000000ffff047224 */ /* 0x000fe400078e0008 */
[----:B------:R-:W-:-:S05]  /*14b0*/  IMAD.MOV.U32 R5, RZ, RZ, R9 ;  /* 0x000000ffff057224 */ /* 0x000fca00078e0009 */
[----:B------:R-:W1:Y:S08]  /*14c0*/  LDC R26, c[0x0][0x630] ;  /* 0x00018c00ff1a7b82 */ /* 0x000e700000000800 */
[----:B------:R-:W3:Y:S01]  /*14d0*/  LDC.64 R32, c[0x0][0x620] ;  /* 0x00018800ff207b82 */ /* 0x000ee20000000a00 */
[----:B0-----:R-:W-:-:S04]  /*14e0*/  ISETP.NE.U32.AND P0, PT, R30, RZ, PT ;  /* 0x000000ff1e00720c */ /* 0x001fc80003f05070 */
[----:B------:R-:W-:-:S13]  /*14f0*/  ISETP.NE.AND.EX P0, PT, R31, RZ, PT, P0 ;  /* 0x000000ff1f00720c */ /* 0x000fda0003f05300 */
[----:B-1-3--:R-:W-:Y:S05]  /*1500*/  @!P0 BRA `(.L_x_14) ;  /* 0x0000000000288947 */ /* 0x00afea0003800000 */
[----:B------:R-:W0:Y:S02]  /*1510*/  LDC R17, c[0x0][0x634] ;  /* 0x00018d00ff117b82 */ /* 0x000e240000000800 */
[----:B0-----:R-:W-:-:S05]  /*1520*/  IADD3 R17, P0, R8, R17, RZ ;  /* 0x0000001108117210 */ /* 0x001fca0007f1e0ff */
[----:B------:R-:W-:-:S04]  /*1530*/  IMAD.X R27, RZ, RZ, R9, P0 ;  /* 0x000000ffff1b7224 */ /* 0x000fc800000e0609 */
[----:B------:R-:W-:-:S04]  /*1540*/  IMAD.WIDE.U32 R4, R27, R30, RZ ;  /* 0x0000001e1b047225 */ /* 0x000fc800078e00ff */
[----:B------:R-:W-:-:S04]  /*1550*/  IMAD.WIDE.U32 R20, P0, R17, R31, R4 ;  /* 0x0000001f11147225 */ /* 0x000fc80007800004 */
[----:B------:R-:W-:-:S04]  /*1560*/  IMAD.WIDE.U32 R4, R17, R30, RZ ;  /* 0x0000001e11047225 */ /* 0x000fc800078e00ff */
[----:B------:R-:W-:Y:S01]  /*1570*/  IMAD.X R23, RZ, RZ, RZ, P0 ;  /* 0x000000ffff177224 */ /* 0x000fe200000e06ff */
[----:B------:R-:W-:Y:S01]  /*1580*/  IADD3 RZ, P0, R5, R20, RZ ;  /* 0x0000001405ff7210 */ /* 0x000fe20007f1e0ff */
[----:B------:R-:W-:-:S04]  /*1590*/  IMAD.MOV.U32 R22, RZ, RZ, R21 ;  /* 0x000000ffff167224 */ /* 0x000fc800078e0015 */
[----:B------:R-:W-:-:S08]  /*15a0*/  IMAD.WIDE.U32.X R4, R27, R31, R22, P0 ;  /* 0x0000001f1b047225 */ /* 0x000fd000000e0416 */
.L_x_14:
[----:B------:R-:W0:Y:S01]  /*15b0*/  LDC.64 R36, c[0x0][0x640] ;  /* 0x00019000ff247b82 */ /* 0x000e220000000a00 */
[-CC-:B------:R-:W-:Y:S02]  /*15c0*/  SHF.R.U64 R38, R4, R26.reuse, R5.reuse ;  /* 0x0000001a04267219 */ /* 0x180fe40000001205 */
[----:B------:R-:W-:Y:S02]  /*15d0*/  SHF.R.U32.HI R4, RZ, R26, R5 ;  /* 0x0000001aff047219 */ /* 0x000fe40000011605 */
[----:B------:R-:W-:-:S03]  /*15e0*/  IADD3 R17, P0, RZ, -R38, RZ ;  /* 0x80000026ff117210 */ /* 0x000fc60007f1e0ff */
[----:B------:R-:W1:Y:S02]  /*15f0*/  LDC R22, c[0x0][0x618] ;  /* 0x00018600ff167b82 */ /* 0x000e640000000800 */
[----:B------:R-:W-:-:S04]  /*1600*/  IMAD.X R5, RZ, RZ, ~R4, P0 ;  /* 0x000000ffff057224 */ /* 0x000fc800000e0e04 */
[-C--:B------:R-:W-:Y:S02]  /*1610*/  IMAD R20, R5, R32.reuse, RZ ;  /* 0x0000002005147224 */ /* 0x080fe400078e02ff */
[----:B------:R-:W3:Y:S01]  /*1620*/  LDC R30, c[0x0][0x608] ;  /* 0x00018200ff1e7b82 */ /* 0x000ee20000000800 */
[----:B------:R-:W-:-:S04]  /*1630*/  IMAD.WIDE.U32 R4, R17, R32, R8 ;  /* 0x0000002011047225 */ /* 0x000fc800078e0008 */
[----:B------:R-:W-:Y:S02]  /*1640*/  IMAD R17, R17, R33, R20 ;  /* 0x0000002111117224 */ /* 0x000fe400078e0214 */
[----:B------:R-:W-:Y:S01]  /*1650*/  IMAD.MOV.U32 R33, RZ, RZ, 0x1 ;  /* 0x00000001ff217424 */ /* 0x000fe200078e00ff */
[----:B------:R-:W2:Y:S01]  /*1660*/  LDC R34, c[0x0][0x658] ;  /* 0x00019600ff227b82 */ /* 0x000ea20000000800 */
[----:B------:R-:W-:Y:S01]  /*1670*/  IMAD.IADD R5, R5, 0x1, R17 ;  /* 0x0000000105057824 */ /* 0x000fe200078e0211 */
[----:B0-----:R-:W-:Y:S01]  /*1680*/  ISETP.NE.U32.AND P0, PT, R36, RZ, PT ;  /* 0x000000ff2400720c */ /* 0x001fe20003f05070 */
[----:B------:R-:W-:-:S03]  /*1690*/  IMAD.MOV.U32 R17, RZ, RZ, -0x1 ;  /* 0xffffffffff117424 */ /* 0x000fc600078e00ff */
[----:B------:R-:W-:Y:S02]  /*16a0*/  ISETP.NE.AND.EX P0, PT, R37, RZ, PT, P0 ;  /* 0x000000ff2500720c */ /* 0x000fe40003f05300 */
[----:B------:R-:W0:Y:S01]  /*16b0*/  LDC R32, c[0x0][0x600] ;  /* 0x00018000ff207b82 */ /* 0x000e220000000800 */
[-CC-:B-1----:R-:W-:Y:S02]  /*16c0*/  SHF.R.U64 R26, R4, R22.reuse, R5.reuse ;  /* 0x00000016041a7219 */ /* 0x182fe40000001205 */
[----:B------:R-:W-:-:S05]  /*16d0*/  SHF.R.U32.HI R5, RZ, R22, R5 ;  /* 0x00000016ff057219 */ /* 0x000fca0000011605 */
[----:B------:R-:W1:Y:S01]  /*16e0*/  LDC R29, c[0x0][0x648] ;  /* 0x00019200ff1d7b82 */ /* 0x000e620000000800 */
[-CC-:B---3--:R-:W-:Y:S02]  /*16f0*/  SHF.R.U64 R40, R26, R30.reuse, R5.reuse ;  /* 0x0000001e1a287219 */ /* 0x188fe40000001205 */
[----:B------:R-:W-:-:S05]  /*1700*/  SHF.R.U32.HI R5, RZ, R30, R5 ;  /* 0x0000001eff057219 */ /* 0x000fca0000011605 */
[----:B------:R-:W3:Y:S01]  /*1710*/  LDC R31, c[0x0][0x638] ;  /* 0x00018e00ff1f7b82 */ /* 0x000ee20000000800 */
[-C--:B--2---:R-:W-:Y:S02]  /*1720*/  SHF.L.U32 R4, R17, R34.reuse, RZ ;  /* 0x0000002211047219 */ /* 0x084fe400000006ff */
[--C-:B------:R-:W-:Y:S02]  /*1730*/  SHF.R.U64 R30, R40, R34, R5.reuse ;  /* 0x00000022281e7219 */ /* 0x100fe40000001205 */
[----:B------:R-:W-:Y:S02]  /*1740*/  LOP3.LUT R17, RZ, R4, RZ, 0x33, !PT ;  /* 0x00000004ff117212 */ /* 0x000fe400078e33ff */
[----:B------:R-:W-:Y:S01]  /*1750*/  SHF.R.U32.HI R5, RZ, R34, R5 ;  /* 0x00000022ff057219 */ /* 0x000fe20000011605 */
[----:B------:R-:W2:Y:S01]  /*1760*/  LDC R35, c[0x0][0x610] ;  /* 0x00018400ff237b82 */ /* 0x000ea20000000800 */
[----:B------:R-:W-:Y:S01]  /*1770*/  IMAD.MOV.U32 R4, RZ, RZ, R30 ;  /* 0x000000ffff047224 */ /* 0x000fe200078e001e */
[----:B------:R-:W-:Y:S06]  /*1780*/  @!P0 BRA `(.L_x_15) ;  /* 0x0000000000288947 */ /* 0x000fec0003800000 */
[----:B------:R-:W4:Y:S02]  /*1790*/  LDC R23, c[0x0][0x64c] ;  /* 0x00019300ff177b82 */ /* 0x000f240000000800 */
[----:B----4-:R-:W-:-:S05]  /*17a0*/  IADD3 R23, P0, R30, R23, RZ ;  /* 0x000000171e177210 */ /* 0x010fca0007f1e0ff */
        /* <DEDUP_REMOVED lines=8> */
.L_x_15:
[----:B-1----:R-:W-:Y:S01]  /*1830*/  SHF.R.U64 R5, R4, R29, R5 ;  /* 0x0000001d04057219 */ /* 0x002fe20000001205 */
[----:B0-----:R-:W-:Y:S01]  /*1840*/  VIADD R13, R32, 0xffffffff ;  /* 0xffffffff200d7836 */ /* 0x001fe20000000000 */
[----:B------:R-:W-:Y:S01]  /*1850*/  SHF.L.U32 R4, R33, R34, RZ ;  /* 0x0000002221047219 */ /* 0x000fe200000006ff */
[----:B------:R-:W-:Y:S01]  /*1860*/  @P2 IMAD R24, R25, R28, R12 ;  /* 0x0000001c19182224 */ /* 0x000fe200078e020c */
[----:B------:R-:W-:Y:S01]  /*1870*/  LOP3.LUT R17, R40, R17, RZ, 0xc0, !PT ;  /* 0x0000001128117212 */ /* 0x000fe200078ec0ff */
[----:B------:R-:W-:Y:S01]  /*1880*/  IMAD.MOV R20, RZ, RZ, -R5 ;  /* 0x000000ffff147224 */ /* 0x000fe200078e0a05 */
[----:B------:R-:W-:-:S03]  /*1890*/  LOP3.LUT R13, R26, R13, RZ, 0xc0, !PT ;  /* 0x0000000d1a0d7212 */ /* 0x000fc600078ec0ff */
[----:B------:R-:W-:Y:S02]  /*18a0*/  IMAD R17, R4, R5, R17 ;  /* 0x0000000504117224 */ /* 0x000fe400078e0211 */
[----:B---3--:R-:W-:Y:S02]  /*18b0*/  IMAD R5, R20, R31, R30 ;  /* 0x0000001f14057224 */ /* 0x008fe400078e021e */
[----:B--2---:R-:W-:Y:S02]  /*18c0*/  IMAD R4, R17, R35, R24 ;  /* 0x0000002311047224 */ /* 0x004fe400078e0218 */
[----:B------:R-:W-:Y:S02]  /*18d0*/  IMAD R5, R5, R32, R13 ;  /* 0x0000002005057224 */ /* 0x000fe400078e020d */
[----:B------:R-:W-:-:S03]  /*18e0*/  IMAD.MOV.U32 R20, RZ, RZ, 0x1 ;  /* 0x00000001ff147424 */ /* 0x000fc600078e00ff */
[----:B------:R-:W-:Y:S02]  /*18f0*/  SEL R17, R5, R4, !P2 ;  /* 0x0000000405117207 */ /* 0x000fe40005000000 */
[----:B------:R-:W-:Y:S01]  /*1900*/  SEL R4, R4, R5, !P2 ;  /* 0x0000000504047207 */ /* 0x000fe20005000000 */
[----:B------:R-:W-:-:S07]  /*1910*/  IMAD.MOV.U32 R5, RZ, RZ, R38 ;  /* 0x000000ffff057224 */ /* 0x000fce00078e0026 */
.L_x_13:
[----:B------:R-:W-:Y:S05]  /*1920*/  @!P3 BRA `(.L_x_16) ;  /* 0x00000000000cb947 */ /* 0x000fea0003800000 */
[----:B------:R-:W-:Y:S01]  /*1930*/  UCGABAR_WAIT ;  /* 0x0000000000007dc7 */ /* 0x000fe20008000000 */
[----:B------:R-:W-:Y:S01]  /*1940*/  CCTL.IVALL ;  /* 0x00000000ff00798f */ /* 0x000fe20002000000 */
[----:B------:R-:W-:Y:S05]  /*1950*/  BRA `(.L_x_17) ;  /* 0x0000000000047947 */ /* 0x000fea0003800000 */
.L_x_16:
[----:B------:R-:W-:Y:S06]  /*1960*/  BAR.SYNC.DEFER_BLOCKING 0x0 ;  /* 0x0000000000007b1d */ /* 0x000fec0000010000 */
.L_x_17:
[----:B------:R-:W-:Y:S05]  /*1970*/  @!P4 BRA `(.L_x_18) ;  /* 0x0000001c0034c947 */ /* 0x000fea0003800000 */
[----:B------:R-:W-:-:S13]  /*1980*/  ISETP.GT.U32.AND P0, PT, R39, 0x1, PT ;  /* 0x000000012700780c */ /* 0x000fda0003f04070 */
[----:B------:R-:W-:Y:S05]  /*1990*/  @P0 EXIT ;  /* 0x000000000000094d */ /* 0x000fea0003800000 */
.L_x_19:
[----:B------:R-:W-:-:S08]  /*19a0*/  NOP ;  /* 0x0000000000007918 */ /* 0x000fd00000000000 */
[----:B------:R-:W0:Y:S02]  /*19b0*/  USETMAXREG.TRY_ALLOC.CTAPOOL UP0, 0xe8 ;  /* 0x000000e8000079c8 */ /* 0x000e240008000600 */
[----:B0-----:R-:W-:-:S13]  /*19c0*/  PLOP3.LUT P0, PT, PT, PT, UP0, 0x80, 0x0 ;  /* 0x000000000000781c */ /* 0x001fda0003f0f008 */
[----:B------:R-:W-:Y:S05]  /*19d0*/  @!P0 BRA `(.L_x_19) ;  /* 0xfffffffc00f08947 */ /* 0x000fea000383ffff */
[----:B------:R-:W-:-:S13]  /*19e0*/  LOP3.LUT P0, RZ, R20, 0xff, RZ, 0xc0, !PT ;  /* 0x000000ff14ff7812 */ /* 0x000fda000780c0ff */
[----:B------:R-:W-:Y:S05]  /*19f0*/  @!P0 EXIT ;  /* 0x000000000000894d */ /* 0x000fea0003800000 */
[CC--:B------:R-:W-:Y:S01]  /*1a00*/  LEA.HI R3, R19.reuse, R2.reuse, RZ, 0x2 ;  /* 0x0000000213037211 */ /* 0x0c0fe200078f10ff */
[----:B------:R-:W0:Y:S01]  /*1a10*/  S2UR UR6, SR_CgaCtaId ;  /* 0x00000000000679c3 */ /* 0x000e220000008800 */
[----:B------:R-:W-:Y:S01]  /*1a20*/  LEA.HI R19, R19, R2, RZ, 0x5 ;  /* 0x0000000213137211 */ /* 0x000fe200078f28ff */
[----:B------:R-:W-:Y:S01]  /*1a30*/  ULDC.64 UR14, c[0x0][0x5c8] ;  /* 0x00017200000e7ab9 */ /* 0x000fe20000000a00 */
[--C-:B------:R-:W-:Y:S01]  /*1a40*/  SHF.R.S32.HI R12, RZ, 0x2, R3.reuse ;  /* 0x00000002ff0c7819 */ /* 0x100fe20000011403 */
[----:B------:R-:W-:Y:S01]  /*1a50*/  USHF.L.U64.HI UR12, UR14, 0x3, UR15 ;  /* 0x000000030e0c7899 */ /* 0x000fe2000801020f */
[----:B------:R-:W-:Y:S01]  /*1a60*/  SHF.R.S32.HI R13, RZ, 0x1f, R3 ;  /* 0x0000001fff0d7819 */ /* 0x000fe20000011403 */
[----:B------:R-:W-:Y:S01]  /*1a70*/  UISETP.LT.AND UP0, UPT, UR13, 0x1, UPT ;  /* 0x000000010d00788c */ /* 0x000fe2000bf01270 */
[----:B------:R-:W-:Y:S01]  /*1a80*/  LOP3.LUT R3, R3, 0xfffffffc, RZ, 0xc0, !PT ;  /* 0xfffffffc03037812 */ /* 0x000fe200078ec0ff */
[----:B------:R-:W1:Y:S01]  /*1a90*/  LDC R18, c[0x0][0x658] ;  /* 0x00019600ff127b82 */ /* 0x000e620000000800 */
[----:B------:R-:W-:Y:S01]  /*1aa0*/  LEA.HI R13, R13, R12, RZ, 0x3 ;  /* 0x0000000c0d0d7211 */ /* 0x000fe200078f18ff */
[----:B------:R-:W-:Y:S01]  /*1ab0*/  UMOV UR15, 0x400 ;  /* 0x00000400000f7882 */ /* 0x000fe20000000000 */
[----:B------:R-:W-:Y:S01]  /*1ac0*/  SHF.R.S32.HI R19, RZ, 0x5, R19 ;  /* 0x00000005ff137819 */ /* 0x000fe20000011413 */
[----:B------:R-:W-:Y:S01]  /*1ad0*/  UIADD3 UR7, UR17, -0x1, URZ ;  /* 0xffffffff11077890 */ /* 0x000fe2000fffe03f */
[----:B------:R-:W-:Y:S01]  /*1ae0*/  LOP3.LUT R13, R13, 0xfffffff8, RZ, 0xc0, !PT ;  /* 0xfffffff80d0d7812 */ /* 0x000fe200078ec0ff */
[----:B------:R-:W-:Y:S01]  /*1af0*/  IMAD.IADD R20, R2, 0x1, -R3 ;  /* 0x0000000102147824 */ /* 0x000fe200078e0a03 */
[----:B------:R-:W-:Y:S01]  /*1b00*/  USEL UR16, UR13, 0x1, UP0 ;  /* 0x000000010d107887 */ /* 0x000fe20008000000 */
[----:B------:R-:W3:Y:S01]  /*1b10*/  LDC R23, c[0x0][0x288] ;  /* 0x0000a200ff177b82 */ /* 0x000ee20000000800 */
[----:B------:R-:W-:Y:S01]  /*1b20*/  UISETP.NE.AND UP0, UPT, UR7, URZ, UPT ;  /* 0x0000003f0700728c */ /* 0x000fe2000bf05270 */
[----:B------:R-:W-:Y:S01]  /*1b30*/  IMAD.IADD R12, R12, 0x1, -R13 ;  /* 0x000000010c0c7824 */ /* 0x000fe200078e0a0d */
[----:B------:R-:W-:Y:S01]  /*1b40*/  ULDC UR10, c[0x0][0x284] ;  /* 0x0000a100000a7ab9 */ /* 0x000fe20000000800 */
[----:B------:R-:W-:Y:S01]  /*1b50*/  SHF.L.U64.HI R10, R6, 0x1, R10 ;  /* 0x00000001060a7819 */ /* 0x000fe2000001020a */
[----:B------:R-:W-:Y:S01]  /*1b60*/  USEL UR9, URZ, 0x1, UP0 ;  /* 0x000000013f097887 */ /* 0x000fe20008000000 */
[C-C-:B------:R-:W-:Y:S01]  /*1b70*/  IMAD R21, R19.reuse, -0x10, -R12.reuse ;  /* 0xfffffff013157824 */ /* 0x140fe200078e0a0c */
[--C-:B------:R-:W-:Y:S01]  /*1b80*/  SHF.R.S32.HI R13, RZ, 0x1f, R12.reuse ;  /* 0x0000001fff0d7819 */ /* 0x100fe2000001140c */
[----:B------:R-:W2:Y:S01]  /*1b90*/  LDC R22, c[0x0][0x600] ;  /* 0x00018000ff167b82 */ /* 0x000ea20000000800 */
[----:B0-----:R-:W-:Y:S01]  /*1ba0*/  ULEA UR15, UR6, UR15, 0x18 ;  /* 0x0000000f060f7291 */ /* 0x001fe2000f8ec03f */
[----:B------:R-:W-:Y:S01]  /*1bb0*/  LOP3.LUT R42, R0, 0x1, RZ, 0xfc, !PT ;  /* 0x00000001002a7812 */ /* 0x000fe200078efcff */
[----:B------:R-:W-:Y:S01]  /*1bc0*/  USHF.L.U32 UR6, UR7, 0x3, URZ ;  /* 0x0000000307067899 */ /* 0x000fe2000800063f */
[----:B------:R-:W-:Y:S01]  /*1bd0*/  IMAD.WIDE R2, R19, 0x10, R12 ;  /* 0x0000001013027825 */ /* 0x000fe200078e020c */
[----:B------:R-:W-:-:S02]  /*1be0*/  UIADD3 UR7, UR15, 0x32400, URZ ;  /* 0x000324000f077890 */ /* 0x000fc4000fffe03f */
[----:B------:R-:W-:Y:S01]  /*1bf0*/  UIADD3 UR8, UR15, 0x400, URZ ;  /* 0x000004000f087890 */ /* 0x000fe2000fffe03f */
[----:B------:R-:W-:Y:S01]  /*1c00*/  IMAD.MOV.U32 R13, RZ, RZ, -0x1 ;  /* 0xffffffffff0d7424 */ /* 0x000fe200078e00ff */
[----:B------:R-:W-:Y:S01]  /*1c10*/  USHF.R.U32.HI UR7, URZ, 0x4, UR7 ;  /* 0x000000043f077899 */ /* 0x000fe20008011607 */
[----:B------:R-:W-:Y:S01]  /*1c20*/  IMAD.MOV.U32 R19, RZ, RZ, 0x1 ;  /* 0x00000001ff137424 */ /* 0x000fe200078e00ff */
[----:B------:R-:W-:Y:S01]  /*1c30*/  USHF.R.U32.HI UR8, URZ, 0x4, UR8 ;  /* 0x000000043f087899 */ /* 0x000fe20008011608 */
[C---:B------:R-:W-:Y:S01]  /*1c40*/  IMAD.SHL.U32 R12, R20.reuse, 0x2, RZ ;  /* 0x00000002140c7824 */ /* 0x040fe200078e00ff */
[-C--:B-1----:R-:W-:Y:S01]  /*1c50*/  SHF.L.U32 R13, R13, R18.reuse, RZ ;  /* 0x000000120d0d7219 */ /* 0x082fe200000006ff */
[----:B------:R-:W-:Y:S01]  /*1c60*/  UIADD3 UR25, UR15, 0x330, URZ ;  /* 0x000003300f197890 */ /* 0x000fe2000fffe03f */
[----:B------:R-:W-:Y:S01]  /*1c70*/  SHF.L.U32 R18, R19, R18, RZ ;  /* 0x0000001213127219 */ /* 0x000fe200000006ff */
[----:B------:R-:W-:Y:S01]  /*1c80*/  ULOP3.LUT UR6, UR6, 0x8, URZ, 0xc0, !UPT ;  /* 0x0000000806067892 */ /* 0x000fe2000f8ec03f */
[----:B------:R-:W-:Y:S01]  /*1c90*/  LOP3.LUT R38, RZ, R13, RZ, 0x33, !PT ;  /* 0x0000000dff267212 */ /* 0x000fe200078e33ff */
[----:B------:R-:W-:Y:S01]  /*1ca0*/  ULOP3.LUT UR7, UR7, 0x3fff, URZ, 0xc0, !UPT ;  /* 0x00003fff07077892 */ /* 0x000fe2000f8ec03f */
[----:B---3--:R-:W-:Y:S01]  /*1cb0*/  IMAD R19, R20, -0x2, R23 ;  /* 0xfffffffe14137824 */ /* 0x008fe200078e0217 */
[----:B------:R-:W-:Y:S01]  /*1cc0*/  ULOP3.LUT UR8, UR8, 0x3fff, URZ, 0xc0, !UPT ;  /* 0x00003fff08087892 */ /* 0x000fe2000f8ec03f */
[----:B------:R-:W-:Y:S01]  /*1cd0*/  IMAD.U32 R43, RZ, RZ, UR9 ;  /* 0x00000009ff2b7e24 */ /* 0x000fe2000f8e00ff */
[----:B------:R-:W-:Y:S01]  /*1ce0*/  SHF.R.S32.HI R13, RZ, 0x1f, R12 ;  /* 0x0000001fff0d7819 */ /* 0x000fe2000001140c */
[----:B------:R-:W-:Y:S01]  /*1cf0*/  VIADD R28, R21, UR10 ;  /* 0x0000000a151c7c36 */ /* 0x000fe20008000000 */
[----:B------:R-:W-:Y:S01]  /*1d00*/  USHF.L.U32 UR14, UR14, 0x3, URZ ;  /* 0x000000030e0e7899 */ /* 0x000fe2000800063f */
[----:B--2---:R-:W-:Y:S01]  /*1d10*/  VIADD R37, R22, 0xffffffff ;  /* 0xffffffff16257836 */ /* 0x004fe20000000000 */
[----:B------:R-:W-:-:S02]  /*1d20*/  USHF.L.U32 UR24, UR13, 0x1, URZ ;  /* 0x000000010d187899 */ /* 0x000fc4000800063f */
[----:B------:R-:W-:Y:S02]  /*1d30*/  UIADD3 UR16, -UR16, UR13, URZ ;  /* 0x0000000d10107290 */ /* 0x000fe4000fffe13f */
[----:B------:R-:W-:Y:S02]  /*1d40*/  ULEA UR17, UR17, UR25, 0x3 ;  /* 0x0000001911117291 */ /* 0x000fe4000f8e183f */
[----:B------:R-:W-:Y:S02]  /*1d50*/  ULOP3.LUT UR26, UR6, 0x8, URZ, 0x3c, !UPT ;  /* 0x00000008061a7892 */ /* 0x000fe4000f8e3c3f */
[----:B------:R-:W-:Y:S02]  /*1d60*/  ULOP3.LUT UR18, UR6, 0x18, URZ, 0x3c, !UPT ;  /* 0x0000001806127892 */ /* 0x000fe4000f8e3c3f */
[----:B------:R-:W-:Y:S02]  /*1d70*/  ULOP3.LUT UR19, UR7, 0x10000, URZ, 0xfc, !UPT ;  /* 0x0001000007137892 */ /* 0x000fe4000f8efc3f */
[----:B------:R-:W-:-:S12]  /*1d80*/  ULOP3.LUT UR20, UR8, 0x10000, URZ, 0xfc, !UPT ;  /* 0x0001000008147892 */ /* 0x000fd8000f8efc3f */
.L_x_54:
[----:B------:R-:W-:Y:S01]  /*1d90*/  SHF.L.U32 R20, R43, 0x1f, RZ ;  /* 0x0000001f2b147819 */ /* 0x000fe200000006ff */
[----:B---3--:R-:W0:Y:S01]  /*1da0*/  LDC R21, c[0x0][0x28c] ;  /* 0x0000a300ff157b82 */ /* 0x008e220000000800 */
[----:B------:R-:W-:Y:S02]  /*1db0*/  UMOV UR21, UR5 ;  /* 0x0000000500157c82 */ /* 0x000fe40008000000 */
[----:B-1----:R-:W1:Y:S01]  /*1dc0*/  SYNCS.PHASECHK.TRANS64.TRYWAIT P1, [UR17+-0x8], R20 ;  /* 0xfffff814ff0075a7 */ /* 0x002e620008020151 */
[----:B0-----:R-:W-:Y:S01]  /*1dd0*/  ISETP.GE.AND P0, PT, R21, 0x1, PT ;  /* 0x000000011500780c */ /* 0x001fe20003f06270 */
[----:B-1----:R-:W-:-:S12]  /*1de0*/  @!P1 BRA `(.L_x_20) ;  /* 0x00000040009c9947 */ /* 0x002fd80003800000 */
.L_x_122:
[----:B------:R-:W-:Y:S01]  /*1df0*/  UMOV UR6, URZ ;  /* 0x0000003f00067c82 */ /* 0x000fe20008000000 */
[----:B------:R-:W-:Y:S01]  /*1e00*/  UMOV UR7, URZ ;  /* 0x0000003f00077c82 */ /* 0x000fe20008000000 */
[----:B------:R-:W-:Y:S01]  /*1e10*/  UMOV UR8, URZ ;  /* 0x0000003f00087c82 */ /* 0x000fe20008000000 */
[----:B------:R-:W-:Y:S01]  /*1e20*/  CS2R R30, SRZ ;  /* 0x00000000001e7805 */ /* 0x000fe2000001ff00 */
[----:B------:R-:W-:Y:S01]  /*1e30*/  IMAD.MOV.U32 R29, RZ, RZ, RZ ;  /* 0x000000ffff1d7224 */ /* 0x000fe200078e00ff */
[----:B------:R-:W-:Y:S01]  /*1e40*/  CS2R R24, SRZ ;  /* 0x0000000000187805 */ /* 0x000fe2000001ff00 */
[----:B------:R-:W-:Y:S01]  /*1e50*/  IMAD.MOV.U32 R32, RZ, RZ, RZ ;  /* 0x000000ffff207224 */ /* 0x000fe200078e00ff */
[----:B------:R-:W-:Y:S01]  /*1e60*/  CS2R R26, SRZ ;  /* 0x00000000001a7805 */ /* 0x000fe2000001ff00 */
[----:B------:R-:W-:Y:S01]  /*1e70*/  IMAD.U32 R33, RZ, RZ, UR4 ;  /* 0x00000004ff217e24 */ /* 0x000fe2000f8e00ff */
[----:B------:R-:W-:Y:S06]  /*1e80*/  @!P0 BRA `(.L_x_21) ;  /* 0x0000000000b48947 */ /* 0x000fec0003800000 */
[----:B------:R-:W-:-:S13]  /*1e90*/  ISETP.NE.AND P3, PT, R42, 0x3, PT ;  /* 0x000000032a00780c */ /* 0x000fda0003f65270 */
[----:B------:R-:W-:Y:S05]  /*1ea0*/  @!P3 BRA `(.L_x_22) ;  /* 0x000000000004b947 */ /* 0x000fea0003800000 */
[----:B------:R-:W-:Y:S01]  /*1eb0*/  BPT.TRAP 0x1 ;  /* 0x000000040000795c */ /* 0x000fe20000300000 */
.L_x_22:
[----:B------:R-:W-:Y:S01]  /*1ec0*/  ULEA UR6, UR5, UR15, 0x3 ;  /* 0x0000000f05067291 */ /* 0x000fe2000f8e183f */
[----:B0-----:R-:W-:-:S05]  /*1ed0*/  IMAD.U32 R20, RZ, RZ, UR4 ;  /* 0x00000004ff147e24 */ /* 0x001fca000f8e00ff */
[----:B------:R-:W-:-:S04]  /*1ee0*/  SHF.L.U32 R20, R20, 0x1f, RZ ;  /* 0x0000001f14147819 */ /* 0x000fc800000006ff */
[----:B------:R0:W1:Y:S01]  /*1ef0*/  SYNCS.PHASECHK.TRANS64.TRYWAIT P1, [UR6], R20 ;  /* 0x00000014ff0075a7 */ /* 0x0000620008020146 */
[----:B------:R-:W-:Y:S05]  /*1f00*/  @!P3 BRA `(.L_x_23) ;  /* 0x000000000004b947 */ /* 0x000fea0003800000 */
[----:B------:R-:W-:Y:S01]  /*1f10*/  BPT.TRAP 0x1 ;  /* 0x000000040000795c */ /* 0x000fe20000300000 */
.L_x_23:
[----:B-1----:R-:W-:Y:S05]  /*1f20*/  @P1 BRA `(.L_x_24) ;  /* 0x0000000000081947 */ /* 0x002fea0003800000 */
[----:B------:R-:W1:Y:S02]  /*1f30*/  SYNCS.PHASECHK.TRANS64.TRYWAIT P1, [UR6], R20 ;  /* 0x00000014ff0075a7 */ /* 0x000e640008020146 */
[----:B-1----:R-:W-:Y:S05]  /*1f40*/  @!P1 BRA `(.L_x_25) ;  /* 0x00000040005c9947 */ /* 0x002fea0003800000 */
.L_x_24:
[----:B------:R-:W-:Y:S01]  /*1f50*/  ULEA UR8, UR5, UR20, 0x8 ;  /* 0x0000001405087291 */ /* 0x000fe2000f8e403f */
[----:B------:R-:W-:Y:S01]  /*1f60*/  WARPGROUP.ARRIVE ;  /* 0x00000000000079c5 */ /* 0x000fe20000000000 */
[----:B------:R-:W-:Y:S01]  /*1f70*/  ULEA UR10, UR5, UR19, 0x5 ;  /* 0x00000013050a7291 */ /* 0x000fe2000f8e283f */
[----:B------:R-:W-:Y:S01]  /*1f80*/  CS2R R30, SRZ ;  /* 0x00000000001e7805 */ /* 0x000fe2000001ff00 */
[----:B------:R-:W-:Y:S01]  /*1f90*/  UMOV UR9, 0x80000020 ;  /* 0x8000002000097882 */ /* 0x000fe20000000000 */
[----:B------:R-:W-:Y:S01]  /*1fa0*/  UMOV UR11, 0x80000000 ;  /* 0x80000000000b7882 */ /* 0x000fe20000000000 */
[----:B------:R-:W-:Y:S01]  /*1fb0*/  ULDC UR6, c[0x0][0x50c] ;  /* 0x0001430000067ab9 */ /* 0x000fe20000000800 */
[----:B------:R-:W-:Y:S01]  /*1fc0*/  IMAD.MOV.U32 R29, RZ, RZ, RZ ;  /* 0x000000ffff1d7224 */ /* 0x000fe200078e00ff */
[----:B------:R-:W-:Y:S01]  /*1fd0*/  UISETP.NE.AND UP0, UPT, UR6, 0x2, UPT ;  /* 0x000000020600788c */ /* 0x000fe2000bf05270 */
[----:B------:R-:W-:Y:S02]  /*1fe0*/  IMAD.MOV.U32 R32, RZ, RZ, RZ ;  /* 0x000000ffff207224 */ /* 0x000fe400078e00ff */
[----:B------:R-:W-:Y:S01]  /*1ff0*/  QGMMA.64x8x32.F32.E4M3.E4M3 R24, gdesc[UR8], RZ, !UPT ;  /* 0x00000000081879f3 */ /* 0x000fe2000c7008ff */
[----:B------:R-:W-:-:S02]  /*2000*/  USEL UR7, URZ, 0x1, UP0 ;  /* 0x000000013f077887 */ /* 0x000fc40008000000 */
[----:B------:R-:W-:Y:S02]  /*2010*/  UIADD3 UR8, UR8, 0x2, URZ ;  /* 0x0000000208087890 */ /* 0x000fe4000fffe03f */
[----:B------:R-:W-:Y:S02]  /*2020*/  UIADD3 UR10, UR10, 0x2, URZ ;  /* 0x000000020a0a7890 */ /* 0x000fe4000fffe03f */
[----:B------:R-:W-:Y:S01]  /*2030*/  ISETP.NE.AND P1, PT, RZ, UR7, PT ;  /* 0x00000007ff007c0c */ /* 0x000fe2000bf25270 */
[----:B------:R-:W-:Y:S01]  /*2040*/  UMOV UR9, 0x80000020 ;  /* 0x8000002000097882 */ /* 0x000fe20000000000 */
[----:B------:R-:W-:Y:S01]  /*2050*/  UMOV UR11, 0x80000000 ;  /* 0x80000000000b7882 */ /* 0x000fe20000000000 */
[----:B------:R-:W-:-:S04]  /*2060*/  UMOV UR6, 0x2 ;  /* 0x0000000200067882 */ /* 0x000fc80000000000 */
[----:B------:R-:W-:Y:S06]  /*2070*/  QGMMA.64x8x32.F32.E4M3.E4M3 R24, gdesc[UR8], R24, gsb0 ;  /* 0x00000000081879f3 */ /* 0x000fec0008000818 */
[----:B------:R-:W-:Y:S05]  /*2080*/  @!P1 BRA `(.L_x_26) ;  /* 0x0000000000189947 */ /* 0x000fea0003800000 */
[----:B------:R-:W-:Y:S02]  /*2090*/  WARPGROUP.DEPBAR.LE gsb0, 0x0 ;  /* 0x00008000000079c5 */ /* 0x000fe40000010000 */
[----:B------:R-:W-:-:S01]  /*20a0*/  FADD R31, RZ, R24 ;  /* 0x00000018ff1f7221 */ /* 0x000fc20000000000 */
[----:B------:R-:W-:Y:S01]  /*20b0*/  FADD R32, RZ, R25 ;  /* 0x00000019ff207221 */ /* 0x000fe20000000000 */
[----:B------:R-:W-:-:S01]  /*20c0*/  FADD R29, RZ, R26 ;  /* 0x0000001aff1d7221 */ /* 0x000fc20000000000 */
[----:B------:R-:W-:Y:S01]  /*20d0*/  FADD R30, RZ, R27 ;  /* 0x0000001bff1e7221 */ /* 0x000fe20000000000 */
[----:B------:R-:W-:-:S06]  /*20e0*/  UMOV UR6, URZ ;  /* 0x0000003f00067c82 */ /* 0x000fcc0008000000 */
.L_x_26:
[----:B------:R-:W-:-:S04]  /*20f0*/  UIADD3 UR21, UR5, 0x1, URZ ;  /* 0x0000000105157890 */ /* 0x000fc8000fffe03f */
[----:B------:R-:W-:-:S04]  /*2100*/  UISETP.NE.AND UP0, UPT, UR21, 0x32, UPT ;  /* 0x000000321500788c */ /* 0x000fc8000bf05270 */
[----:B------:R-:W-:Y:S02]  /*2110*/  USEL UR8, URZ, 0x1, UP0 ;  /* 0x000000013f087887 */ /* 0x000fe40008000000 */
[----:B------:R-:W-:Y:S02]  /*2120*/  USEL UR21, UR21, URZ, UP0 ;  /* 0x0000003f15157287 */ /* 0x000fe40008000000 */
[----:B------:R-:W-:-:S06]  /*2130*/  ULOP3.LUT UR8, UR4, UR8, URZ, 0x3c, !UPT ;  /* 0x0000000804087292 */ /* 0x000fcc000f8e3c3f */
[----:B------:R-:W-:Y:S01]  /*2140*/  IMAD.U32 R33, RZ, RZ, UR8 ;  /* 0x00000008ff217e24 */ /* 0x000fe2000f8e00ff */
[----:B------:R-:W-:-:S06]  /*2150*/  UMOV UR8, 0x1 ;  /* 0x0000000100087882 */ /* 0x000fcc0000000000 */
.L_x_21:
[----:B------:R-:W-:-:S06]  /*2160*/  UISETP.GE.AND UP0, UPT, UR16, 0x1, UPT ;  /* 0x000000011000788c */ /* 0x000fcc000bf06270 */
[----:B------:R-:W-:-:S13]  /*2170*/  PLOP3.LUT P1, PT, PT, PT, UP0, 0x80, 0x0 ;  /* 0x000000000000781c */ /* 0x000fda0003f2f008 */
[----:B------:R-:W-:Y:S05]  /*2180*/  @!P1 BRA `(.L_x_27) ;  /* 0x0000000000f89947 */ /* 0x000fea0003800000 */
[----:B01----:R-:W-:Y:S01]  /*2190*/  IMAD.U32 R20, RZ, RZ, UR16 ;  /* 0x00000010ff147e24 */ /* 0x003fe2000f8e00ff */
[----:B------:R-:W-:Y:S01]  /*21a0*/  ULDC UR27, c[0x0][0x50c] ;  /* 0x00014300001b7ab9 */ /* 0x000fe20000000800 */
[----:B------:R-:W-:-:S07]  /*21b0*/  IMAD.U32 R21, RZ, RZ, UR5 ;  /* 0x00000005ff157e24 */ /* 0x000fce000f8e00ff */
.L_x_35:
[----:B------:R-:W-:-:S13]  /*21c0*/  ISETP.NE.AND P3, PT, R42, 0x3, PT ;  /* 0x000000032a00780c */ /* 0x000fda0003f65270 */
[----:B------:R-:W-:Y:S05]  /*21d0*/  @!P3 BRA `(.L_x_28) ;  /* 0x000000000004b947 */ /* 0x000fea0003800000 */
[----:B------:R-:W-:Y:S01]  /*21e0*/  BPT.TRAP 0x1 ;  /* 0x000000040000795c */ /* 0x000fe20000300000 */
.L_x_28:
[----:B------:R-:W-:Y:S01]  /*21f0*/  ULEA UR9, UR21, UR15, 0x3 ;  /* 0x0000000f15097291 */ /* 0x000fe2000f8e183f */
[----:B------:R-:W-:-:S08]  /*2200*/  SHF.L.U32 R22, R33, 0x1f, RZ ;  /* 0x0000001f21167819 */ /* 0x000fd000000006ff */
[----:B------:R0:W1:Y:S01]  /*2210*/  SYNCS.PHASECHK.TRANS64.TRYWAIT P1, [UR9], R22 ;  /* 0x00000016ff0075a7 */ /* 0x0000620008020149 */
[----:B------:R-:W-:Y:S05]  /*2220*/  @!P3 BRA `(.L_x_29) ;  /* 0x000000000004b947 */ /* 0x000fea0003800000 */
[----:B------:R-:W-:Y:S01]  /*2230*/  BPT.TRAP 0x1 ;  /* 0x000000040000795c */ /* 0x000fe20000300000 */
.L_x_29:
[----:B-1----:R-:W-:Y:S05]  /*2240*/  @P1 BRA `(.L_x_30) ;  /* 0x0000000000081947 */ /* 0x002fea0003800000 */
[----:B------:R-:W1:Y:S02]  /*2250*/  SYNCS.PHASECHK.TRANS64.TRYWAIT P1, [UR9], R22 ;  /* 0x00000016ff0075a7 */ /* 0x000e640008020149 */
[----:B-1----:R-:W-:Y:S05]  /*2260*/  @!P1 BRA `(.L_x_31) ;  /* 0x0000003c00ac9947 */ /* 0x002fea0003800000 */
.L_x_30:
[----:B------:R-:W-:Y:S01]  /*2270*/  UISETP.NE.AND UP0, UPT, UR7, URZ, UPT ;  /* 0x0000003f0700728c */ /* 0x000fe2000bf05270 */
[----:B------:R-:W-:Y:S01]  /*2280*/  WARPGROUP.ARRIVE ;  /* 0x00000000000079c5 */ /* 0x000fe20000000000 */
[----:B------:R-:W-:Y:S02]  /*2290*/  ULEA UR10, UR21, UR19, 0x5 ;  /* 0x00000013150a7291 */ /* 0x000fe4000f8e283f */
[----:B------:R-:W-:Y:S01]  /*22a0*/  USEL UR8, UR8, URZ, !UP0 ;  /* 0x0000003f08087287 */ /* 0x000fe2000c000000 */
[----:B------:R-:W-:Y:S01]  /*22b0*/  UMOV UR9, 0x80000020 ;  /* 0x8000002000097882 */ /* 0x000fe20000000000 */
[----:B------:R-:W-:Y:S02]  /*22c0*/  UMOV UR11, 0x80000000 ;  /* 0x80000000000b7882 */ /* 0x000fe40000000000 */
[----:B------:R-:W-:Y:S02]  /*22d0*/  UISETP.NE.U32.AND UP0, UPT, UR8, URZ, UPT ;  /* 0x0000003f0800728c */ /* 0x000fe4000bf05070 */
[----:B------:R-:W-:-:S02]  /*22e0*/  ULEA UR8, UR21, UR20, 0x8 ;  /* 0x0000001415087291 */ /* 0x000fc4000f8e403f */
[----:B------:R-:W-:-:S07]  /*22f0*/  UIADD3 UR6, UR6, 0x2, URZ ;  /* 0x0000000206067890 */ /* 0x000fce000fffe03f */
[----:B------:R-:W-:Y:S01]  /*2300*/  QGMMA.64x8x32.F32.E4M3.E4M3 R24, gdesc[UR8], R24, UP0 ;  /* 0x00000000081879f3 */ /* 0x000fe2000bf00818 */
[----:B------:R-:W-:Y:S02]  /*2310*/  UIADD3 UR8, UR8, 0x2, URZ ;  /* 0x0000000208087890 */ /* 0x000fe4000fffe03f */
[----:B------:R-:W-:Y:S01]  /*2320*/  UIADD3 UR10, UR10, 0x2, URZ ;  /* 0x000000020a0a7890 */ /* 0x000fe2000fffe03f */
[----:B------:R-:W-:Y:S01]  /*2330*/  UMOV UR9, 0x80000020 ;  /* 0x8000002000097882 */ /* 0x000fe20000000000 */
[----:B------:R-:W-:Y:S01]  /*2340*/  UMOV UR11, 0x80000000 ;  /* 0x80000000000b7882 */ /* 0x000fe20000000000 */
[----:B------:R-:W-:-:S04]  /*2350*/  UISETP.NE.AND UP0, UPT, UR6, UR27, UPT ;  /* 0x0000001b0600728c */ /* 0x000fc8000bf05270 */
[----:B------:R-:W-:-:S06]  /*2360*/  USEL UR7, URZ, 0x1, UP0 ;  /* 0x000000013f077887 */ /* 0x000fcc0008000000 */
[----:B------:R-:W-:Y:S01]  /*2370*/  ISETP.NE.AND P1, PT, RZ, UR7, PT ;  /* 0x00000007ff007c0c */ /* 0x000fe2000bf25270 */
[----:B------:R-:W-:Y:S03]  /*2380*/  QGMMA.64x8x32.F32.E4M3.E4M3 R24, gdesc[UR8], R24, gsb0 ;  /* 0x00000000081879f3 */ /* 0x000fe60008000818 */
[----:B------:R-:W-:-:S09]  /*2390*/  WARPGROUP.DEPBAR.LE gsb0, 0x1 ;  /* 0x00008000000079c5 */ /* 0x000fd20000010100 */
[----:B------:R-:W-:Y:S05]  /*23a0*/  @!P1 BRA `(.L_x_32) ;  /* 0x0000000000189947 */ /* 0x000fea0003800000 */
[----:B------:R-:W-:Y:S02]  /*23b0*/  WARPGROUP.DEPBAR.LE gsb0, 0x0 ;  /* 0x00008000000079c5 */ /* 0x000fe40000010000 */
[----:B------:R-:W-:-:S01]  /*23c0*/  FADD R31, R24, R31 ;  /* 0x0000001f181f7221 */ /* 0x000fc20000000000 */
[----:B------:R-:W-:Y:S01]  /*23d0*/  FADD R32, R25, R32 ;  /* 0x0000002019207221 */ /* 0x000fe20000000000 */
[----:B------:R-:W-:-:S01]  /*23e0*/  FADD R29, R26, R29 ;  /* 0x0000001d1a1d7221 */ /* 0x000fc20000000000 */
[----:B------:R-:W-:Y:S01]  /*23f0*/  FADD R30, R30, R27 ;  /* 0x0000001b1e1e7221 */ /* 0x000fe20000000000 */
[----:B------:R-:W-:-:S06]  /*2400*/  UMOV UR6, URZ ;  /* 0x0000003f00067c82 */ /* 0x000fcc0008000000 */
.L_x_32:
[----:B------:R-:W-:Y:S05]  /*2410*/  @!P3 BRA `(.L_x_33) ;  /* 0x000000000004b947 */ /* 0x000fea0003800000 */
[----:B------:R-:W-:Y:S01]  /*2420*/  BPT.TRAP 0x1 ;  /* 0x000000040000795c */ /* 0x000fe20000300000 */
.L_x_33:
[----:B------:R-:W-:-:S13]  /*2430*/  ISETP.NE.AND P1, PT, R14, RZ, PT ;  /* 0x000000ff0e00720c */ /* 0x000fda0003f25270 */
[----:B01----:R-:W-:-:S05]  /*2440*/  @P1 LEA R22, R21, UR15, 0x3 ;  /* 0x0000000f15161c11 */ /* 0x003fca000f8e18ff */
[----:B------:R-:W-:-:S05]  /*2450*/  @P1 VIADD R22, R22, 0x190 ;  /* 0x0000019016161836 */ /* 0x000fca0000000000 */
[----:B------:R-:W-:-:S04]  /*2460*/  @P1 PRMT R22, R11, 0x654, R22 ;  /* 0x000006540b161816 */ /* 0x000fc80000000016 */
[----:B------:R0:W-:Y:S01]  /*2470*/  @P1 SYNCS.ARRIVE.TRANS64.RED.A1T0 RZ, [R22+URZ], RZ ;  /* 0x000000ff16ff19a7 */ /* 0x0001e2000810043f */
[----:B------:R-:W-:-:S13]  /*2480*/  ISETP.GT.U32.AND P1, PT, R0, 0x1, PT ;  /* 0x000000010000780c */ /* 0x000fda0003f24070 */
[----:B0-----:R-:W-:Y:S05]  /*2490*/  @P1 BRA `(.L_x_34) ;  /* 0x0000000000041947 */ /* 0x001fea0003800000 */
[----:B------:R-:W-:Y:S01]  /*24a0*/  BPT.TRAP 0x1 ;  /* 0x000000040000795c */ /* 0x000fe20000300000 */
.L_x_34:
[----:B------:R-:W-:Y:S01]  /*24b0*/  UIADD3 UR21, UR21, 0x1, URZ ;  /* 0x0000000115157890 */ /* 0x000fe2000fffe03f */
[C---:B------:R-:W-:Y:S01]  /*24c0*/  ISETP.GT.AND P3, PT, R20.reuse, 0x1, PT ;  /* 0x000000011400780c */ /* 0x040fe20003f64270 */
[----:B------:R-:W-:Y:S02]  /*24d0*/  VIADD R21, R21, 0x1 ;  /* 0x0000000115157836 */ /* 0x000fe40000000000 */
[----:B------:R-:W-:Y:S01]  /*24e0*/  UISETP.NE.AND UP0, UPT, UR21, 0x32, UPT ;  /* 0x000000321500788c */ /* 0x000fe2000bf05270 */
[----:B------:R-:W-:Y:S02]  /*24f0*/  VIADD R20, R20, 0xffffffff ;  /* 0xffffffff14147836 */ /* 0x000fe40000000000 */
[C---:B------:R-:W-:Y:S01]  /*2500*/  ISETP.NE.AND P1, PT, R21.reuse, 0x32, PT ;  /* 0x000000321500780c */ /* 0x040fe20003f25270 */
[----:B------:R-:W-:Y:S02]  /*2510*/  USEL UR8, URZ, 0x1, UP0 ;  /* 0x000000013f087887 */ /* 0x000fe40008000000 */
[----:B------:R-:W-:Y:S01]  /*2520*/  USEL UR21, UR21, URZ, UP0 ;  /* 0x0000003f15157287 */ /* 0x000fe20008000000 */
[----:B------:R-:W-:-:S03]  /*2530*/  SEL R21, R21, RZ, P1 ;  /* 0x000000ff15157207 */ /* 0x000fc60000800000 */
[----:B------:R-:W-:Y:S01]  /*2540*/  LOP3.LUT R33, R33, UR8, RZ, 0x3c, !PT ;  /* 0x0000000821217c12 */ /* 0x000fe2000f8e3cff */
[----:B------:R-:W-:Y:S01]  /*2550*/  UMOV UR8, 0x1 ;  /* 0x0000000100087882 */ /* 0x000fe20000000000 */
[----:B------:R-:W-:Y:S06]  /*2560*/  @P3 BRA `(.L_x_35) ;  /* 0xfffffffc00143947 */ /* 0x000fec000383ffff */
.L_x_27:
[----:B------:R-:W-:Y:S01]  /*2570*/  UISETP.NE.AND UP0, UPT, UR6, URZ, UPT ;  /* 0x0000003f0600728c */ /* 0x000fe2000bf05270 */
[----:B01----:R-:W-:-:S03]  /*2580*/  IMAD.U32 R20, RZ, RZ, UR26 ;  /* 0x0000001aff147e24 */ /* 0x003fc6000f8e00ff */
[----:B------:R-:W-:-:S06]  /*2590*/  USEL UR6, URZ, 0x1, !UP0 ;  /* 0x000000013f067887 */ /* 0x000fcc000c000000 */
[----:B------:R-:W-:-:S13]  /*25a0*/  ISETP.NE.AND P1, PT, RZ, UR6, PT ;  /* 0x00000006ff007c0c */ /* 0x000fda000bf25270 */
[----:B------:R-:W-:Y:S05]  /*25b0*/  @!P1 BRA `(.L_x_36) ;  /* 0x0000000000149947 */ /* 0x000fea0003800000 */
[----:B------:R-:W-:Y:S02]  /*25c0*/  WARPGROUP.DEPBAR.LE gsb0, 0x0 ;  /* 0x00008000000079c5 */ /* 0x000fe40000010000 */
[----:B------:R-:W-:Y:S01]  /*25d0*/  FADD R31, R24, R31 ;  /* 0x0000001f181f7221 */ /* 0x000fe20000000000 */
[----:B------:R-:W-:Y:S01]  /*25e0*/  FADD R32, R25, R32 ;  /* 0x0000002019207221 */ /* 0x000fe20000000000 */
[----:B------:R-:W-:Y:S01]  /*25f0*/  FADD R29, R26, R29 ;  /* 0x0000001d1a1d7221 */ /* 0x000fe20000000000 */
[----:B------:R-:W-:-:S07]  /*2600*/  FADD R30, R30, R27 ;  /* 0x0000001b1e1e7221 */ /* 0x000fce0000000000 */
.L_x_36:
[----:B------:R0:W-:Y:S01]  /*2610*/  SYNCS.ARRIVE.TRANS64.A1T0 RZ, [R20+UR25], RZ ;  /* 0x000000ff14ff79a7 */ /* 0x0001e20008100019 */
[----:B------:R-:W-:Y:S02]  /*2620*/  WARPGROUP.DEPBAR.LE gsb0, 0x0 ;  /* 0x00008000000079c5 */ /* 0x000fe40000010000 */
[----:B------:R-:W-:Y:S05]  /*2630*/  @!P0 BRA `(.L_x_37) ;  /* 0x0000000000488947 */ /* 0x000fea0003800000 */
[----:B------:R-:W-:-:S13]  /*2640*/  ISETP.NE.AND P0, PT, R42, 0x3, PT ;  /* 0x000000032a00780c */ /* 0x000fda0003f05270 */
[----:B------:R-:W-:Y:S05]  /*2650*/  @!P0 BRA `(.L_x_38) ;  /* 0x0000000000048947 */ /* 0x000fea0003800000 */
[----:B------:R-:W-:Y:S01]  /*2660*/  BPT.TRAP 0x1 ;  /* 0x000000040000795c */ /* 0x000fe20000300000 */
.L_x_38:
[----:B------:R-:W-:-:S13]  /*2670*/  ISETP.NE.AND P0, PT, R14, RZ, PT ;  /* 0x000000ff0e00720c */ /* 0x000fda0003f05270 */
[----:B------:R-:W-:-:S05]  /*2680*/  VOTEU.ANY UP0, P0 ;  /* 0x00000000003f7886 */ /* 0x000fca0000000100 */
[----:B------:R-:W-:-:S06]  /*2690*/  @UP0 UIADD3 UR6, UR5, UR16, URZ ;  /* 0x0000001005060290 */ /* 0x000fcc000fffe03f */
[----:B0-----:R-:W-:Y:S02]  /*26a0*/  IMAD.U32 R20, RZ, RZ, UR6 ;  /* 0x00000006ff147e24 */ /* 0x001fe4000f8e00ff */
[----:B------:R-:W-:Y:S02]  /*26b0*/  IMAD.U32 R23, RZ, RZ, UR6 ;  /* 0x00000006ff177e24 */ /* 0x000fe4000f8e00ff */
[----:B------:R-:W-:-:S05]  /*26c0*/  @P0 IMAD.WIDE.U32 R20, R20, 0x51eb851f, RZ ;  /* 0x51eb851f14140825 */ /* 0x000fca00078e00ff */
[----:B------:R-:W-:-:S05]  /*26d0*/  @P0 SHF.R.U32.HI R20, RZ, 0x4, R21 ;  /* 0x00000004ff140819 */ /* 0x000fca0000011615 */
[----:B------:R-:W-:-:S05]  /*26e0*/  @P0 IMAD R20, R20, -0x32, R23 ;  /* 0xffffffce14140824 */ /* 0x000fca00078e0217 */
[----:B------:R-:W-:-:S05]  /*26f0*/  @P0 LEA R20, R20, UR15, 0x3 ;  /* 0x0000000f14140c11 */ /* 0x000fca000f8e18ff */
[----:B------:R-:W-:-:S05]  /*2700*/  @P0 VIADD R20, R20, 0x190 ;  /* 0x0000019014140836 */ /* 0x000fca0000000000 */
[----:B------:R-:W-:-:S04]  /*2710*/  @P0 PRMT R20, R11, 0x654, R20 ;  /* 0x000006540b140816 */ /* 0x000fc80000000014 */
[----:B------:R1:W-:Y:S01]  /*2720*/  @P0 SYNCS.ARRIVE.TRANS64.RED.A1T0 RZ, [R20+URZ], RZ ;  /* 0x000000ff14ff09a7 */ /* 0x0003e2000810043f */
[----:B------:R-:W-:-:S13]  /*2730*/  ISETP.GT.U32.AND P0, PT, R0, 0x1, PT ;  /* 0x000000010000780c */ /* 0x000fda0003f04070 */
[----:B-1----:R-:W-:Y:S05]  /*2740*/  @P0 BRA `(.L_x_37) ;  /* 0x0000000000040947 */ /* 0x002fea0003800000 */
[----:B------:R-:W-:Y:S01]  /*2750*/  BPT.TRAP 0x1 ;  /* 0x000000040000795c */ /* 0x000fe20000300000 */
.L_x_37:
[----:B0-----:R-:W-:Y:S01]  /*2760*/  SHF.L.U32 R20, R43, 0x1f, RZ ;  /* 0x0000001f2b147819 */ /* 0x001fe200000006ff */
[----:B------:R-:W-:Y:S01]  /*2770*/  UIADD3 UR5, UR5, UR24, URZ ;  /* 0x0000001805057290 */ /* 0x000fe2000fffe03f */
[----:B------:R-:W-:Y:S01]  /*2780*/  IMAD.SHL.U32 R33, R4, 0x40, RZ ;  /* 0x0000004004217824 */ /* 0x000fe200078e00ff */
[----:B------:R-:W-:Y:S01]  /*2790*/  UISETP.GE.U32.AND UP1, UPT, UR24, 0x32, UPT ;  /* 0x000000321800788c */ /* 0x000fe2000bf26070 */
[----:B------:R-:W0:Y:S01]  /*27a0*/  SYNCS.PHASECHK.TRANS64.TRYWAIT P0, [UR17+0x8], R20 ;  /* 0x00000814ff0075a7 */ /* 0x000e220008000151 */
[----:B------:R-:W-:-:S04]  /*27b0*/  UISETP.GT.U32.AND UP0, UPT, UR5, 0x31, UPT ;  /* 0x000000310500788c */ /* 0x000fc8000bf04070 */
[----:B------:R-:W-:-:S04]  /*27c0*/  UISETP.LT.U32.AND UP0, UPT, UR24, 0x32, UP0 ;  /* 0x000000321800788c */ /* 0x000fc80008701070 */
[----:B------:R-:W-:Y:S02]  /*27d0*/  USEL UR8, URZ, 0x1, !UP0 ;  /* 0x000000013f087887 */ /* 0x000fe4000c000000 */
[----:B------:R-:W-:Y:S02]  /*27e0*/  @UP1 UIMAD.WIDE.U32 UR6, UR5, 0x51eb851f, URZ ;  /* 0x51eb851f050618a5 */ /* 0x000fe4000f8e003f */
[----:B------:R-:W-:Y:S02]  /*27f0*/  ULOP3.LUT UR4, UR4, UR8, URZ, 0x3c, !UPT ;  /* 0x0000000804047292 */ /* 0x000fe4000f8e3c3f */
[----:B------:R-:W-:-:S04]  /*2800*/  @UP1 USHF.R.U32.HI UR6, URZ, 0x4, UR7 ;  /* 0x000000043f061899 */ /* 0x000fc80008011607 */
[----:B------:R-:W-:Y:S01]  /*2810*/  @UP1 ULOP3.LUT UR4, UR4, 0x1, UR6, 0x78, !UPT ;  /* 0x0000000104041892 */ /* 0x000fe2000f8e7806 */
[----:B0-----:R-:W-:Y:S11]  /*2820*/  @!P0 BRA `(.L_x_39) ;  /* 0x0000003800548947 */ /* 0x001ff60003800000 */
.L_x_123:
[----:B------:R-:W-:Y:S01]  /*2830*/  ULDC UR6, c[0x0][0x284] ;  /* 0x0000a10000067ab9 */ /* 0x000fe20000000800 */
[----:B------:R-:W-:Y:S01]  /*2840*/  IMAD.SHL.U32 R35, R17, 0x8, RZ ;  /* 0x0000000811237824 */ /* 0x000fe200078e00ff */
[----:B------:R-:W-:Y:S01]  /*2850*/  ISETP.GE.AND P0, PT, R33, UR6, PT ;  /* 0x0000000621007c0c */ /* 0x000fe2000bf06270 */
[----:B------:R-:W-:-:S03]  /*2860*/  ULDC UR6, c[0x0][0x288] ;  /* 0x0000a20000067ab9 */ /* 0x000fc60000000800 */
[----:B------:R-:W-:-:S13]  /*2870*/  ISETP.GE.OR P0, PT, R35, UR6, P0 ;  /* 0x0000000623007c0c */ /* 0x000fda0008706670 */
[----:B------:R-:W-:Y:S05]  /*2880*/  @P0 BRA `(.L_x_40) ;  /* 0x0000000400dc0947 */ /* 0x000fea0003800000 */
[----:B------:R-:W-:Y:S01]  /*2890*/  SHF.R.S32.HI R36, RZ, 0x1f, R5 ;  /* 0x0000001fff247819 */ /* 0x000fe20000011405 */
[----:B------:R-:W1:Y:S01]  /*28a0*/  LDC.64 R26, c[0x0][0x5c0] ;  /* 0x00017000ff1a7b82 */ /* 0x000e620000000a00 */
[----:B------:R-:W-:Y:S01]  /*28b0*/  ULDC.64 UR6, c[0x0][0x5d0] ;  /* 0x0001740000067ab9 */ /* 0x000fe20000000a00 */
[----:B------:R-:W-:Y:S01]  /*28c0*/  SHF.R.S32.HI R34, RZ, 0x1f, R35 ;  /* 0x0000001fff227819 */ /* 0x000fe20000011423 */
[----:B0-----:R-:W-:Y:S01]  /*28d0*/  IMAD.WIDE.U32 R20, R5, UR6, R12 ;  /* 0x0000000605147c25 */ /* 0x001fe2000f8e000c */
[----:B------:R-:W-:Y:S03]  /*28e0*/  BSSY B0, `(.L_x_40) ;  /* 0x0000071000007945 */ /* 0x000fe60003800000 */
[----:B------:R-:W-:Y:S01]  /*28f0*/  IMAD R22, R36, UR6, RZ ;  /* 0x0000000624167c24 */ /* 0x000fe2000f8e02ff */
[----:B------:R-:W-:Y:S01]  /*2900*/  IADD3 R20, P0, R35, R20, RZ ;  /* 0x0000001423147210 */ /* 0x000fe20007f1e0ff */
[----:B------:R-:W-:-:S02]  /*2910*/  IMAD.IADD R33, R28, 0x1, -R33 ;  /* 0x000000011c217824 */ /* 0x000fc400078e0a21 */
[----:B------:R-:W-:Y:S01]  /*2920*/  IMAD R17, R5, UR7, R22 ;  /* 0x0000000705117c24 */ /* 0x000fe2000f8e0216 */
[----:B------:R-:W-:Y:S01]  /*2930*/  ULDC.64 UR6, c[0x0][0x5c8] ;  /* 0x0001720000067ab9 */ /* 0x000fe20000000a00 */
[----:B------:R-:W-:-:S03]  /*2940*/  IMAD.WIDE R22, R4, 0x40, R2 ;  /* 0x0000004004167825 */ /* 0x000fc600078e0202 */
[----:B------:R-:W-:Y:S01]  /*2950*/  IADD3.X R21, R34, R21, R17, P0, !PT ;  /* 0x0000001522157210 */ /* 0x000fe200007fe411 */
[----:B------:R-:W-:Y:S01]  /*2960*/  IMAD R25, R23, UR6, RZ ;  /* 0x0000000617197c24 */ /* 0x000fe2000f8e02ff */
[----:B----45:R-:W-:Y:S01]  /*2970*/  FSETP.NEU.AND P0, PT, R16, RZ, PT ;  /* 0x000000ff1000720b */ /* 0x030fe20003f0d000 */
[----:B------:R-:W-:Y:S02]  /*2980*/  IMAD.IADD R39, R19, 0x1, -R35 ;  /* 0x0000000113277824 */ /* 0x000fe400078e0a23 */
[----:B------:R-:W-:-:S04]  /*2990*/  IMAD.WIDE.U32 R20, R22, UR6, R20 ;  /* 0x0000000616147c25 */ /* 0x000fc8000f8e0014 */
[----:B------:R-:W-:Y:S01]  /*29a0*/  IMAD R25, R22, UR7, R25 ;  /* 0x0000000716197c24 */ /* 0x000fe2000f8e0219 */
[C---:B-1----:R-:W-:Y:S02]  /*29b0*/  IADD3 R24, P1, R20.reuse, R26, RZ ;  /* 0x0000001a14187210 */ /* 0x042fe40007f3e0ff */
[----:B------:R-:W-:Y:S01]  /*29c0*/  IADD3 R26, P3, P4, R20, UR14, R26 ;  /* 0x0000000e141a7c10 */ /* 0x000fe2000fc7e01a */
[----:B------:R-:W-:-:S04]  /*29d0*/  IMAD.IADD R4, R21, 0x1, R25 ;  /* 0x0000000115047824 */ /* 0x000fc800078e0219 */
[C-C-:B------:R-:W-:Y:S01]  /*29e0*/  IMAD.X R25, R4.reuse, 0x1, R27.reuse, P1 ;  /* 0x0000000104197824 */ /* 0x140fe200008e061b */
[----:B------:R-:W-:Y:S01]  /*29f0*/  IADD3.X R27, R4, UR12, R27, P3, P4 ;  /* 0x0000000c041b7c10 */ /* 0x000fe20009fe841b */
[----:B------:R-:W-:Y:S06]  /*2a00*/  @!P0 BRA `(.L_x_41) ;  /* 0x0000000400308947 */ /* 0x000fec0003800000 */
[----:B------:R-:W-:Y:S01]  /*2a10*/  ULDC.64 UR6, c[0x0][0x5b8] ;  /* 0x00016e0000067ab9 */ /* 0x000fe20000000a00 */
[----:B------:R-:W-:Y:S01]  /*2a20*/  ULDC.64 UR8, c[0x0][0x5a8] ;  /* 0x00016a0000087ab9 */ /* 0x000fe20000000a00 */
[----:B------:R-:W-:Y:S01]  /*2a30*/  IMAD.WIDE.U32 R20, R5, UR6, R12 ;  /* 0x0000000605147c25 */ /* 0x000fe2000f8e000c */
[----:B------:R-:W-:Y:S03]  /*2a40*/  BSSY B1, `(.L_x_42) ;  /* 0x0000010000017945 */ /* 0x000fe60003800000 */
[----:B------:R-:W-:Y:S01]  /*2a50*/  IMAD R4, R36, UR6, RZ ;  /* 0x0000000624047c24 */ /* 0x000fe2000f8e02ff */
[----:B------:R-:W-:-:S03]  /*2a60*/  IADD3 R20, P0, R35, R20, RZ ;  /* 0x0000001423147210 */ /* 0x000fc60007f1e0ff */
[----:B------:R-:W-:Y:S01]  /*2a70*/  IMAD R5, R5, UR7, R4 ;  /* 0x0000000705057c24 */ /* 0x000fe2000f8e0204 */
[----:B------:R-:W-:Y:S02]  /*2a80*/  ULDC.64 UR6, c[0x0][0x5b0] ;  /* 0x00016c0000067ab9 */ /* 0x000fe40000000a00 */
[----:B------:R-:W-:Y:S02]  /*2a90*/  IMAD R17, R23, UR6, RZ ;  /* 0x0000000617117c24 */ /* 0x000fe4000f8e02ff */
[----:B------:R-:W-:Y:S02]  /*2aa0*/  IADD3.X R21, R34, R21, R5, P0, !PT ;  /* 0x0000001522157210 */ /* 0x000fe400007fe405 */
[----:B------:R-:W-:Y:S01]  /*2ab0*/  ISETP.GE.AND P0, PT, R33, 0x1, PT ;  /* 0x000000012100780c */ /* 0x000fe20003f06270 */
[C---:B------:R-:W-:Y:S02]  /*2ac0*/  IMAD R17, R22.reuse, UR7, R17 ;  /* 0x0000000716117c24 */ /* 0x040fe4000f8e0211 */
[----:B------:R-:W-:Y:S01]  /*2ad0*/  IMAD.WIDE.U32 R4, R22, UR6, R20 ;  /* 0x0000000616047c25 */ /* 0x000fe2000f8e0014 */
[----:B------:R-:W-:-:S02]  /*2ae0*/  ISETP.LT.OR P3, PT, R39, 0x1, !P0 ;  /* 0x000000012700780c */ /* 0x000fc40004761670 */
[----:B------:R-:W-:-:S04]  /*2af0*/  IADD3 R4, P1, R4, UR8, RZ ;  /* 0x0000000804047c10 */ /* 0x000fc8000ff3e0ff */
[--C-:B------:R-:W-:Y:S02]  /*2b00*/  IADD3.X R5, R5, UR9, R17.reuse, P1, !PT ;  /* 0x0000000905057c10 */ /* 0x100fe40008ffe411 */
[----:B------:R-:W-:-:S05]  /*2b10*/  PRMT R17, RZ, 0x7610, R17 ;  /* 0x00007610ff117816 */ /* 0x000fca0000000011 */
[----:B------:R-:W-:Y:S05]  /*2b20*/  @P3 BRA `(.L_x_43) ;  /* 0x0000000000043947 */ /* 0x000fea0003800000 */
[----:B------:R0:W5:Y:S02]  /*2b30*/  LDG.E.U8 R17, desc[UR22][R4.64] ;  /* 0x0000001604117981 */ /* 0x000164000c1e1100 */
.L_x_43:
[----:B------:R-:W-:Y:S05]  /*2b40*/  BSYNC B1 ;  /* 0x0000000000017941 */ /* 0x000fea0003800000 */
.L_x_42:
[----:B-----5:R-:W-:Y:S01]  /*2b50*/  LOP3.LUT R17, R17, 0xff, RZ, 0xc0, !PT ;  /* 0x000000ff11117812 */ /* 0x020fe200078ec0ff */
[----:B------:R-:W-:Y:S01]  /*2b60*/  BSSY B1, `(.L_x_44) ;  /* 0x000000b000017945 */ /* 0x000fe20003800000 */
[----:B------:R-:W-:Y:S02]  /*2b70*/  ISETP.LT.OR P0, PT, R39, 0x2, !P0 ;  /* 0x000000022700780c */ /* 0x000fe40004701670 */
[----:B------:R-:W-:-:S05]  /*2b80*/  F2FP.F16.E4M3.UNPACK_B R17, R17 ;  /* 0x00000011ff11723e */ /* 0x000fca00020006ff */
[----:B------:R-:W-:-:S05]  /*2b90*/  HADD2.F32 R17, -RZ, R17.H0_H0 ;  /* 0x20000011ff117230 */ /* 0x000fca0000004100 */
[----:B------:R-:W-:Y:S01]  /*2ba0*/  FMUL R34, R17, R16 ;  /* 0x0000001011227220 */ /* 0x000fe20000400000 */
[----:B------:R-:W-:-:S03]  /*2bb0*/  PRMT R17, RZ, 0x7610, R17 ;  /* 0x00007610ff117816 */ /* 0x000fc60000000011 */
[----:B------:R-:W-:-:S05]  /*2bc0*/  FFMA R34, R31, R15, R34 ;  /* 0x0000000f1f227223 */ /* 0x000fca0000000022 */
[----:B------:R-:W-:-:S05]  /*2bd0*/  F2FP.SATFINITE.E4M3.F32.PACK_AB_MERGE_C R31, RZ, R34, RZ ;  /* 0x00000022ff1f723e */ /* 0x000fca00048070ff */
[----:B------:R1:W-:Y:S01]  /*2be0*/  @!P3 STG.E.U8 desc[UR22][R24.64], R31 ;  /* 0x0000001f1800b986 */ /* 0x0003e2000c101116 */
[----:B------:R-:W-:Y:S05]  /*2bf0*/  @P0 BRA `(.L_x_45) ;  /* 0x0000000000040947 */ /* 0x000fea0003800000 */
[----:B------:R2:W5:Y:S02]  /*2c00*/  LDG.E.U8 R17, desc[UR22][R4.64+0x1] ;  /* 0x0000011604117981 */ /* 0x000564000c1e1100 */
.L_x_45:
[----:B------:R-:W-:Y:S05]  /*2c10*/  BSYNC B1 ;  /* 0x0000000000017941 */ /* 0x000fea0003800000 */
.L_x_44:
[----:B-----5:R-:W-:Y:S01]  /*2c20*/  LOP3.LUT R17, R17, 0xff, RZ, 0xc0, !PT ;  /* 0x000000ff11117812 */ /* 0x020fe200078ec0ff */
[----:B------:R-:W-:Y:S01]  /*2c30*/  BSSY B1, `(.L_x_46) ;  /* 0x0000013000017945 */ /* 0x000fe20003800000 */
[----:B0-2---:R-:W-:Y:S02]  /*2c40*/  IADD3 R5, P1, R22, 0x8, RZ ;  /* 0x0000000816057810 */ /* 0x005fe40007f3e0ff */
[----:B------:R-:W-:-:S03]  /*2c50*/  F2FP.F16.E4M3.UNPACK_B R17, R17 ;  /* 0x00000011ff11723e */ /* 0x000fc600020006ff */
[----:B------:R-:W-:Y:S01]  /*2c60*/  IMAD.X R22, RZ, RZ, R23, P1 ;  /* 0x000000ffff167224 */ /* 0x000fe200008e0617 */
[----:B------:R-:W-:Y:S01]  /*2c70*/  ISETP.GE.AND P1, PT, R33, 0x9, PT ;  /* 0x000000092100780c */ /* 0x000fe20003f26270 */
[----:B------:R-:W-:Y:S02]  /*2c80*/  HADD2.F32 R17, -RZ, R17.H0_H0 ;  /* 0x20000011ff117230 */ /* 0x000fe40000004100 */
[----:B------:R-:W-:Y:S01]  /*2c90*/  IMAD R22, R22, UR6, RZ ;  /* 0x0000000616167c24 */ /* 0x000fe2000f8e02ff */
[----:B------:R-:W-:Y:S01]  /*2ca0*/  ISETP.LT.OR P4, PT, R39, 0x1, !P1 ;  /* 0x000000012700780c */ /* 0x000fe20004f81670 */
[----:B------:R-:W-:-:S04]  /*2cb0*/  IMAD.WIDE.U32 R20, R5, UR6, R20 ;  /* 0x0000000605147c25 */ /* 0x000fc8000f8e0014 */
[----:B------:R-:W-:Y:S01]  /*2cc0*/  FMUL R17, R17, R16 ;  /* 0x0000001011117220 */ /* 0x000fe20000400000 */
[----:B------:R-:W-:-:S03]  /*2cd0*/  IMAD R5, R5, UR7, R22 ;  /* 0x0000000705057c24 */ /* 0x000fc6000f8e0216 */
[----:B------:R-:W-:Y:S01]  /*2ce0*/  FFMA R17, R32, R15, R17 ;  /* 0x0000000f20117223 */ /* 0x000fe20000000011 */
[----:B------:R-:W-:-:S04]  /*2cf0*/  IADD3 R4, P3, R20, UR8, RZ ;  /* 0x0000000814047c10 */ /* 0x000fc8000ff7e0ff */
[----:B------:R-:W-:Y:S02]  /*2d00*/  F2FP.SATFINITE.E4M3.F32.PACK_AB_MERGE_C R23, RZ, R17, RZ ;  /* 0x00000011ff17723e */ /* 0x000fe400048070ff */
[----:B------:R-:W-:Y:S02]  /*2d10*/  IADD3.X R5, R21, UR9, R5, P3, !PT ;  /* 0x0000000915057c10 */ /* 0x000fe40009ffe405 */
[----:B------:R-:W-:Y:S01]  /*2d20*/  PRMT R17, RZ, 0x7610, R17 ;  /* 0x00007610ff117816 */ /* 0x000fe20000000011 */
[----:B------:R0:W-:Y:S01]  /*2d30*/  @!P0 STG.E.U8 desc[UR22][R24.64+0x1], R23 ;  /* 0x0000011718008986 */ /* 0x0001e2000c101116 */
[----:B------:R-:W-:Y:S05]  /*2d40*/  @P4 BRA `(.L_x_47) ;  /* 0x0000000000044947 */ /* 0x000fea0003800000 */
[----:B------:R2:W5:Y:S02]  /*2d50*/  LDG.E.U8 R17, desc[UR22][R4.64] ;  /* 0x0000001604117981 */ /* 0x000564000c1e1100 */
.L_x_47:
[----:B------:R-:W-:Y:S05]  /*2d60*/  BSYNC B1 ;  /* 0x0000000000017941 */ /* 0x000fea0003800000 */
.L_x_46:
        /* <DEDUP_REMOVED lines=12> */
.L_x_49:
[----:B------:R-:W-:Y:S05]  /*2e30*/  BSYNC B1 ;  /* 0x0000000000017941 */ /* 0x000fea0003800000 */
.L_x_48:
[----:B------:R-:W-:Y:S05]  /*2e40*/  @P1 BRA `(.L_x_50) ;  /* 0x0000000000681947 */ /* 0x000fea0003800000 */
[----:B-----5:R-:W-:-:S04]  /*2e50*/  LOP3.LUT R17, R17, 0xff, RZ, 0xc0, !PT ;  /* 0x000000ff11117812 */ /* 0x020fc800078ec0ff */
[----:B------:R-:W-:-:S05]  /*2e60*/  F2FP.F16.E4M3.UNPACK_B R17, R17 ;  /* 0x00000011ff11723e */ /* 0x000fca00020006ff */
[----:B------:R-:W-:-:S05]  /*2e70*/  HADD2.F32 R17, -RZ, R17.H0_H0 ;  /* 0x20000011ff117230 */ /* 0x000fca0000004100 */
[----:B------:R-:W-:-:S04]  /*2e80*/  FMUL R17, R17, R16 ;  /* 0x0000001011117220 */ /* 0x000fc80000400000 */
[----:B------:R-:W-:-:S05]  /*2e90*/  FFMA R17, R30, R15, R17 ;  /* 0x0000000f1e117223 */ /* 0x000fca0000000011 */
[----:B------:R-:W-:-:S05]  /*2ea0*/  F2FP.SATFINITE.E4M3.F32.PACK_AB_MERGE_C R17, RZ, R17, RZ ;  /* 0x00000011ff11723e */ /* 0x000fca00048070ff */
[----:B------:R0:W-:Y:S01]  /*2eb0*/  STG.E.U8 desc[UR22][R26.64+0x1], R17 ;  /* 0x000001111a007986 */ /* 0x0001e2000c101116 */
[----:B------:R-:W-:Y:S05]  /*2ec0*/  BRA `(.L_x_50) ;  /* 0x0000000000487947 */ /* 0x000fea0003800000 */
.L_x_41:
[----:B------:R-:W-:Y:S01]  /*2ed0*/  ISETP.GE.AND P0, PT, R33, 0x1, PT ;  /* 0x000000012100780c */ /* 0x000fe20003f06270 */
[-C--:B------:R-:W-:Y:S01]  /*2ee0*/  FMUL R31, R31, R15.reuse ;  /* 0x0000000f1f1f7220 */ /* 0x080fe20000400000 */
[----:B------:R-:W-:Y:S01]  /*2ef0*/  ISETP.GE.AND P1, PT, R33, 0x9, PT ;  /* 0x000000092100780c */ /* 0x000fe20003f26270 */
[-C--:B------:R-:W-:Y:S01]  /*2f00*/  FMUL R32, R32, R15.reuse ;  /* 0x0000000f20207220 */ /* 0x080fe20000400000 */
[----:B------:R-:W-:Y:S01]  /*2f10*/  ISETP.LT.OR P3, PT, R39, 0x1, !P0 ;  /* 0x000000012700780c */ /* 0x000fe20004761670 */
[-C--:B------:R-:W-:Y:S01]  /*2f20*/  FMUL R29, R29, R15.reuse ;  /* 0x0000000f1d1d7220 */ /* 0x080fe20000400000 */
[C---:B------:R-:W-:Y:S01]  /*2f30*/  ISETP.LT.OR P0, PT, R39.reuse, 0x2, !P0 ;  /* 0x000000022700780c */ /* 0x040fe20004701670 */
[----:B------:R-:W-:Y:S01]  /*2f40*/  FMUL R30, R30, R15 ;  /* 0x0000000f1e1e7220 */ /* 0x000fe20000400000 */
[C---:B------:R-:W-:Y:S02]  /*2f50*/  ISETP.LT.OR P4, PT, R39.reuse, 0x1, !P1 ;  /* 0x000000012700780c */ /* 0x040fe40004f81670 */
[----:B------:R-:W-:-:S02]  /*2f60*/  ISETP.LT.OR P1, PT, R39, 0x2, !P1 ;  /* 0x000000022700780c */ /* 0x000fc40004f21670 */
[----:B------:R-:W-:Y:S02]  /*2f70*/  F2FP.SATFINITE.E4M3.F32.PACK_AB_MERGE_C R31, RZ, R31, RZ ;  /* 0x0000001fff1f723e */ /* 0x000fe400048070ff */
[----:B------:R-:W-:Y:S02]  /*2f80*/  F2FP.SATFINITE.E4M3.F32.PACK_AB_MERGE_C R5, RZ, R32, RZ ;  /* 0x00000020ff05723e */ /* 0x000fe400048070ff */
[----:B------:R-:W-:Y:S01]  /*2f90*/  F2FP.SATFINITE.E4M3.F32.PACK_AB_MERGE_C R29, RZ, R29, RZ ;  /* 0x0000001dff1d723e */ /* 0x000fe200048070ff */
[----:B------:R0:W-:Y:S01]  /*2fa0*/  @!P3 STG.E.U8 desc[UR22][R24.64], R31 ;  /* 0x0000001f1800b986 */ /* 0x0001e2000c101116 */
[----:B------:R-:W-:-:S03]  /*2fb0*/  F2FP.SATFINITE.E4M3.F32.PACK_AB_MERGE_C R17, RZ, R30, RZ ;  /* 0x0000001eff11723e */ /* 0x000fc600048070ff */
[----:B------:R0:W-:Y:S04]  /*2fc0*/  @!P0 STG.E.U8 desc[UR22][R24.64+0x1], R5 ;  /* 0x0000010518008986 */ /* 0x0001e8000c101116 */
[----:B------:R0:W-:Y:S04]  /*2fd0*/  @!P4 STG.E.U8 desc[UR22][R26.64], R29 ;  /* 0x0000001d1a00c986 */ /* 0x0001e8000c101116 */
[----:B------:R0:W-:Y:S02]  /*2fe0*/  @!P1 STG.E.U8 desc[UR22][R26.64+0x1], R17 ;  /* 0x000001111a009986 */ /* 0x0001e4000c101116 */
.L_x_50:
[----:B------:R-:W-:Y:S05]  /*2ff0*/  BSYNC B0 ;  /* 0x0000000000007941 */ /* 0x000fea0003800000 */
.L_x_40:
[----:B------:R-:W-:Y:S01]  /*3000*/  LEA R8, P0, R6, R8, 0x1 ;  /* 0x0000000806087211 */ /* 0x000fe200078008ff */
[----:B------:R-:W-:Y:S01]  /*3010*/  ULDC.64 UR6, c[0x0][0x650] ;  /* 0x0001940000067ab9 */ /* 0x000fe20000000a00 */
[----:B--2-4-:R-:W-:Y:S01]  /*3020*/  IMAD.U32 R4, RZ, RZ, UR18 ;  /* 0x00000012ff047e24 */ /* 0x014fe2000f8e00ff */
[----:B0-----:R-:W-:Y:S01]  /*3030*/  PRMT R20, RZ, 0x7610, R20 ;  /* 0x00007610ff147816 */ /* 0x001fe20000000014 */
[----:B-----5:R-:W-:Y:S02]  /*3040*/  IMAD.MOV.U32 R17, RZ, RZ, -0x1 ;  /* 0xffffffffff117424 */ /* 0x020fe400078e00ff */
[----:B------:R-:W-:Y:S01]  /*3050*/  IMAD.X R9, R10, 0x1, R9, P0 ;  /* 0x000000010a097824 */ /* 0x000fe200000e0609 */
[----:B------:R-:W-:Y:S01]  /*3060*/  ISETP.GE.U32.AND P0, PT, R8, UR6, PT ;  /* 0x0000000608007c0c */ /* 0x000fe2000bf06070 */
[----:B------:R0:W-:Y:S01]  /*3070*/  SYNCS.ARRIVE.TRANS64.A1T0 RZ, [R4+UR25], RZ ;  /* 0x000000ff04ff79a7 */ /* 0x0001e20008100019 */
[----:B------:R-:W-:Y:S02]  /*3080*/  IMAD.MOV.U32 R5, RZ, RZ, -0x1 ;  /* 0xffffffffff057424 */ /* 0x000fe400078e00ff */
[----:B------:R-:W-:Y:S01]  /*3090*/  ISETP.GE.U32.AND.EX P0, PT, R9, UR7, PT, P0 ;  /* 0x0000000709007c0c */ /* 0x000fe2000bf06100 */
[----:B0-----:R-:W-:-:S12]  /*30a0*/  IMAD.MOV.U32 R4, RZ, RZ, -0x1 ;  /* 0xffffffffff047424 */ /* 0x001fd800078e00ff */
[----:B------:R-:W-:Y:S05]  /*30b0*/  @P0 BRA `(.L_x_51) ;  /* 0x0000000400480947 */ /* 0x000fea0003800000 */
[----:B-1----:R-:W0:Y:S01]  /*30c0*/  LDC.64 R24, c[0x0][0x628] ;  /* 0x00018a00ff187b82 */ /* 0x002e220000000a00 */
[----:B------:R-:W1:Y:S01]  /*30d0*/  S2R R29, SR_CTAID.X ;  /* 0x00000000001d7919 */ /* 0x000e620000002500 */
[----:B------:R-:W-:Y:S02]  /*30e0*/  IMAD.MOV.U32 R22, RZ, RZ, R8 ;  /* 0x000000ffff167224 */ /* 0x000fe400078e0008 */
[----:B------:R-:W-:Y:S01]  /*30f0*/  IMAD.MOV.U32 R23, RZ, RZ, R9 ;  /* 0x000000ffff177224 */ /* 0x000fe200078e0009 */
[----:B------:R-:W2:Y:S03]  /*3100*/  S2R R31, SR_CTAID.Y ;  /* 0x00000000001f7919 */ /* 0x000ea60000002600 */
[----:B------:R-:W4:Y:S08]  /*3110*/  LDC R30, c[0x0][0x630] ;  /* 0x00018c00ff1e7b82 */ /* 0x000f300000000800 */
[----:B------:R-:W1:Y:S01]  /*3120*/  LDC.64 R32, c[0x0][0x620] ;  /* 0x00018800ff207b82 */ /* 0x000e620000000a00 */
[----:B0-----:R-:W-:-:S04]  /*3130*/  ISETP.NE.U32.AND P0, PT, R24, RZ, PT ;  /* 0x000000ff1800720c */ /* 0x001fc80003f05070 */
[----:B------:R-:W-:-:S13]  /*3140*/  ISETP.NE.AND.EX P0, PT, R25, RZ, PT, P0 ;  /* 0x000000ff1900720c */ /* 0x000fda0003f05300 */
[----:B-12-4-:R-:W-:Y:S05]  /*3150*/  @!P0 BRA `(.L_x_52) ;  /* 0x0000000000288947 */ /* 0x016fea0003800000 */
[----:B------:R-:W0:Y:S02]  /*3160*/  LDC R5, c[0x0][0x634] ;  /* 0x00018d00ff057b82 */ /* 0x000e240000000800 */
[----:B0-----:R-:W-:-:S05]  /*3170*/  IADD3 R17, P0, R8, R5, RZ ;  /* 0x0000000508117210 */ /* 0x001fca0007f1e0ff */
[----:B---3--:R-:W-:-:S04]  /*3180*/  IMAD.X R27, RZ, RZ, R9, P0 ;  /* 0x000000ffff1b7224 */ /* 0x008fc800000e0609 */
[----:B------:R-:W-:-:S04]  /*3190*/  IMAD.WIDE.U32 R4, R27, R24, RZ ;  /* 0x000000181b047225 */ /* 0x000fc800078e00ff */
[----:B------:R-:W-:-:S04]  /*31a0*/  IMAD.WIDE.U32 R20, P0, R17, R25, R4 ;  /* 0x0000001911147225 */ /* 0x000fc80007800004 */
[----:B------:R-:W-:-:S04]  /*31b0*/  IMAD.WIDE.U32 R4, R17, R24, RZ ;  /* 0x0000001811047225 */ /* 0x000fc800078e00ff */
[----:B------:R-:W-:Y:S01]  /*31c0*/  IMAD.X R23, RZ, RZ, RZ, P0 ;  /* 0x000000ffff177224 */ /* 0x000fe200000e06ff */
[----:B------:R-:W-:Y:S01]  /*31d0*/  IADD3 RZ, P0, R5, R20, RZ ;  /* 0x0000001405ff7210 */ /* 0x000fe20007f1e0ff */
[----:B------:R-:W-:-:S04]  /*31e0*/  IMAD.MOV.U32 R22, RZ, RZ, R21 ;  /* 0x000000ffff167224 */ /* 0x000fc800078e0015 */
[----:B------:R-:W-:-:S08]  /*31f0*/  IMAD.WIDE.U32.X R22, R27, R25, R22, P0 ;  /* 0x000000191b167225 */ /* 0x000fd000000e0416 */
.L_x_52:
[-CC-:B---3--:R-:W-:Y:S01]  /*3200*/  SHF.R.U64 R26, R22, R30.reuse, R23.reuse ;  /* 0x0000001e161a7219 */ /* 0x188fe20000001217 */
[----:B------:R-:W0:Y:S01]  /*3210*/  LDC.64 R40, c[0x0][0x640] ;  /* 0x00019000ff287b82 */ /* 0x000e220000000a00 */
[----:B------:R-:W-:Y:S01]  /*3220*/  SHF.R.U32.HI R4, RZ, R30, R23 ;  /* 0x0000001eff047219 */ /* 0x000fe20000011617 */
[----:B------:R-:W-:Y:S01]  /*3230*/  ULDC UR6, c[0x0][0x150] ;  /* 0x0000540000067ab9 */ /* 0x000fe20000000800 */
[----:B------:R-:W-:Y:S02]  /*3240*/  IADD3 R17, P0, RZ, -R26, RZ ;  /* 0x8000001aff117210 */ /* 0x000fe40007f1e0ff */
[----:B------:R-:W-:-:S03]  /*3250*/  I2FP.F32.U32 R21, R29 ;  /* 0x0000001d00157245 */ /* 0x000fc60000201000 */
[----:B------:R-:W1:Y:S01]  /*3260*/  LDC R22, c[0x0][0x618] ;  /* 0x00018600ff167b82 */ /* 0x000e620000000800 */
[----:B------:R-:W-:Y:S02]  /*3270*/  IMAD.X R5, RZ, RZ, ~R4, P0 ;  /* 0x000000ffff057224 */ /* 0x000fe400000e0e04 */
[----:B------:R-:W-:Y:S01]  /*3280*/  FMUL R21, R21, UR6 ;  /* 0x0000000615157c20 */ /* 0x000fe20008400000 */
[----:B------:R-:W-:Y:S01]  /*3290*/  ULDC UR6, c[0x0][0x154] ;  /* 0x0000550000067ab9 */ /* 0x000fe20000000800 */
[-C--:B------:R-:W-:Y:S02]  /*32a0*/  IMAD R20, R5, R32.reuse, RZ ;  /* 0x0000002005147224 */ /* 0x080fe400078e02ff */
[C---:B------:R-:W-:Y:S01]  /*32b0*/  IMAD.WIDE.U32 R4, R17.reuse, R32, R8 ;  /* 0x0000002011047225 */ /* 0x040fe200078e0008 */
[----:B------:R-:W2:Y:S01]  /*32c0*/  LDC R30, c[0x0][0x608] ;  /* 0x00018200ff1e7b82 */ /* 0x000ea20000000800 */
[----:B------:R-:W3:Y:S02]  /*32d0*/  F2I.U32.TRUNC.NTZ R21, R21 ;  /* 0x0000001500157305 */ /* 0x000ee4000020f000 */
[----:B------:R-:W-:-:S04]  /*32e0*/  IMAD R17, R17, R33, R20 ;  /* 0x0000002111117224 */ /* 0x000fc800078e0214 */
[----:B------:R-:W-:Y:S01]  /*32f0*/  IMAD.IADD R5, R5, 0x1, R17 ;  /* 0x0000000105057824 */ /* 0x000fe200078e0211 */
[----:B------:R-:W4:Y:S01]  /*3300*/  LDC R23, c[0x0][0x658] ;  /* 0x00019600ff177b82 */ /* 0x000f220000000800 */
[----:B------:R-:W-:Y:S02]  /*3310*/  I2FP.F32.U32 R17, R31 ;  /* 0x0000001f00117245 */ /* 0x000fe40000201000 */
[----:B0-----:R-:W-:-:S03]  /*3320*/  ISETP.NE.U32.AND P0, PT, R40, RZ, PT ;  /* 0x000000ff2800720c */ /* 0x001fc60003f05070 */
[----:B------:R-:W-:Y:S01]  /*3330*/  FMUL R17, R17, UR6 ;  /* 0x0000000611117c20 */ /* 0x000fe20008400000 */
[----:B------:R-:W-:Y:S01]  /*3340*/  ISETP.NE.AND.EX P0, PT, R41, RZ, PT, P0 ;  /* 0x000000ff2900720c */ /* 0x000fe20003f05300 */
[----:B------:R-:W0:Y:S01]  /*3350*/  LDC R20, c[0x0][0x144] ;  /* 0x00005100ff147b82 */ /* 0x000e220000000800 */
[-CC-:B-1----:R-:W-:Y:S01]  /*3360*/  SHF.R.U64 R24, R4, R22.reuse, R5.reuse ;  /* 0x0000001604187219 */ /* 0x182fe20000001205 */
[----:B------:R1:W0:Y:S01]  /*3370*/  F2I.U32.TRUNC.NTZ R32, R17 ;  /* 0x0000001100207305 */ /* 0x000222000020f000 */
[----:B------:R-:W-:Y:S01]  /*3380*/  SHF.R.U32.HI R5, RZ, R22, R5 ;  /* 0x00000016ff057219 */ /* 0x000fe20000011605 */
[----:B---3--:R-:W-:-:S04]  /*3390*/  IMAD.MOV R21, RZ, RZ, -R21 ;  /* 0x000000ffff157224 */ /* 0x008fc800078e0a15 */
[----:B------:R-:W3:Y:S01]  /*33a0*/  LDC R34, c[0x0][0x148] ;  /* 0x00005200ff227b82 */ /* 0x000ee20000000800 */
[-CC-:B--2---:R-:W-:Y:S02]  /*33b0*/  SHF.R.U64 R27, R24, R30.reuse, R5.reuse ;  /* 0x0000001e181b7219 */ /* 0x184fe40000001205 */
[----:B------:R-:W-:-:S05]  /*33c0*/  SHF.R.U32.HI R4, RZ, R30, R5 ;  /* 0x0000001eff047219 */ /* 0x000fca0000011605 */
[----:B------:R-:W2:Y:S01]  /*33d0*/  LDC R33, c[0x0][0x648] ;  /* 0x00019200ff217b82 */ /* 0x000ea20000000800 */
[-CC-:B----4-:R-:W-:Y:S02]  /*33e0*/  SHF.R.U64 R30, R27, R23.reuse, R4.reuse ;  /* 0x000000171b1e7219 */ /* 0x190fe40000001204 */
[----:B------:R-:W-:-:S03]  /*33f0*/  SHF.R.U32.HI R5, RZ, R23, R4 ;  /* 0x00000017ff057219 */ /* 0x000fc60000011604 */
[----:B------:R-:W-:Y:S02]  /*3400*/  IMAD.MOV.U32 R4, RZ, RZ, R30 ;  /* 0x000000ffff047224 */ /* 0x000fe400078e001e */
[----:B------:R-:W4:Y:S01]  /*3410*/  LDC R35, c[0x0][0x638] ;  /* 0x00018e00ff237b82 */ /* 0x000f220000000800 */
[----:B0-----:R-:W-:-:S07]  /*3420*/  IMAD R29, R20, R21, R29 ;  /* 0x00000015141d7224 */ /* 0x001fce00078e021d */
[----:B------:R-:W0:Y:S08]  /*3430*/  LDC R36, c[0x0][0x610] ;  /* 0x00018400ff247b82 */ /* 0x000e300000000800 */
[----:B------:R-:W0:Y:S01]  /*3440*/  LDC R39, c[0x0][0x600] ;  /* 0x00018000ff277b82 */ /* 0x000e220000000800 */
[----:B-1-3--:R-:W-:Y:S05]  /*3450*/  @!P0 BRA `(.L_x_53) ;  /* 0x0000000000288947 */ /* 0x00afea0003800000 */
[----:B------:R-:W1:Y:S02]  /*3460*/  LDC R17, c[0x0][0x64c] ;  /* 0x00019300ff117b82 */ /* 0x000e640000000800 */
[----:B-1----:R-:W-:-:S05]  /*3470*/  IADD3 R17, P0, R30, R17, RZ ;  /* 0x000000111e117210 */ /* 0x002fca0007f1e0ff */
        /* <DEDUP_REMOVED lines=8> */
.L_x_53:
[----:B--2---:R-:W-:Y:S01]  /*3500*/  SHF.R.U64 R4, R4, R33, R5 ;  /* 0x0000002104047219 */ /* 0x004fe20000001205 */
[----:B------:R-:W-:Y:S01]  /*3510*/  IMAD.MOV R32, RZ, RZ, -R32 ;  /* 0x000000ffff207224 */ /* 0x000fe200078e0a20 */
[----:B------:R-:W-:Y:S01]  /*3520*/  LOP3.LUT R5, R27, R38, RZ, 0xc0, !PT ;  /* 0x000000261b057212 */ /* 0x000fe200078ec0ff */
[----:B------:R-:W-:Y:S01]  /*3530*/  IMAD.MOV.U32 R20, RZ, RZ, 0x1 ;  /* 0x00000001ff147424 */ /* 0x000fe200078e00ff */
[----:B------:R-:W-:Y:S01]  /*3540*/  LOP3.LUT R24, R24, R37, RZ, 0xc0, !PT ;  /* 0x0000002518187212 */ /* 0x000fe200078ec0ff */
[----:B------:R-:W-:Y:S02]  /*3550*/  IMAD.MOV R17, RZ, RZ, -R4 ;  /* 0x000000ffff117224 */ /* 0x000fe400078e0a04 */
[----:B------:R-:W-:Y:S02]  /*3560*/  IMAD R4, R18, R4, R5 ;  /* 0x0000000412047224 */ /* 0x000fe400078e0205 */
[----:B------:R-:W-:Y:S02]  /*3570*/  @P2 IMAD R29, R34, R32, R31 ;  /* 0x00000020221d2224 */ /* 0x000fe400078e021f */
[----:B----4-:R-:W-:-:S02]  /*3580*/  IMAD R5, R17, R35, R30 ;  /* 0x0000002311057224 */ /* 0x010fc400078e021e */
[----:B0-----:R-:W-:Y:S02]  /*3590*/  IMAD R4, R4, R36, R29 ;  /* 0x0000002404047224 */ /* 0x001fe400078e021d */
[----:B------:R-:W-:-:S05]  /*35a0*/  IMAD R5, R5, R39, R24 ;  /* 0x0000002705057224 */ /* 0x000fca00078e0218 */
[----:B------:R-:W-:Y:S02]  /*35b0*/  SEL R17, R5, R4, !P2 ;  /* 0x0000000405117207 */ /* 0x000fe40005000000 */
[----:B------:R-:W-:Y:S01]  /*35c0*/  SEL R4, R4, R5, !P2 ;  /* 0x0000000504047207 */ /* 0x000fe20005000000 */
[----:B------:R-:W-:-:S07]  /*35d0*/  IMAD.MOV.U32 R5, RZ, RZ, R26 ;  /* 0x000000ffff057224 */ /* 0x000fce00078e001a */
.L_x_51:
[----:B------:R-:W-:Y:S01]  /*35e0*/  LOP3.LUT P0, RZ, R20, 0xff, RZ, 0xc0, !PT ;  /* 0x000000ff14ff7812 */ /* 0x000fe2000780c0ff */
[----:B------:R-:W-:Y:S01]  /*35f0*/  UIMAD.WIDE.U32 UR6, UR5, 0x51eb851f, URZ ;  /* 0x51eb851f050678a5 */ /* 0x000fe2000f8e003f */
[----:B------:R-:W-:-:S03]  /*3600*/  LOP3.LUT R43, R43, 0x1, RZ, 0x3c, !PT ;  /* 0x000000012b2b7812 */ /* 0x000fc600078e3cff */
[----:B------:R-:W-:-:S04]  /*3610*/  USHF.R.U32.HI UR6, URZ, 0x4, UR7 ;  /* 0x000000043f067899 */ /* 0x000fc80008011607 */
[----:B------:R-:W-:-:S04]  /*3620*/  UIMAD UR5, UR6, -0x32, UR5 ;  /* 0xffffffce060578a4 */ /* 0x000fc8000f8e0205 */
[----:B------:R-:W-:Y:S08]  /*3630*/  @P0 BRA `(.L_x_54) ;  /* 0xffffffe400d40947 */ /* 0x000ff0000383ffff */
[----:B------:R-:W-:Y:S05]  /*3640*/  EXIT ;  /* 0x000000000000794d */ /* 0x000fea0003800000 */
.L_x_18:
[----:B------:R-:W-:-:S08]  /*3650*/  ISETP.NE.AND P0, PT, R18, RZ, PT ;  /* 0x000000ff1200720c */ /* 0x000fd00003f05270 */
[----:B--2-45:R-:W0:-:S00]  /*3660*/  USETMAXREG.DEALLOC.CTAPOOL 0x28 ;  /* 0x00000028000079c8 */ /* 0x034e0000080e0500 */
[----:B------:R-:W-:Y:S05]  /*3670*/  @P0 EXIT ;  /* 0x000000000000094d */ /* 0x000fea0003800000 */
[----:B0-----:R-:W-:Y:S01]  /*3680*/  LOP3.LUT P0, RZ, R20, 0xff, RZ, 0xc0, !PT ;  /* 0x000000ff14ff7812 */ /* 0x001fe2000780c0ff */
[----:B------:R-:W-:Y:S02]  /*3690*/  IMAD.MOV.U32 R11, RZ, RZ, 0x1 ;  /* 0x00000001ff0b7424 */ /* 0x000fe400078e00ff */
[----:B------:R-:W-:-:S10]  /*36a0*/  IMAD.MOV.U32 R14, RZ, RZ, RZ ;  /* 0x000000ffff0e7224 */ /* 0x000fd400078e00ff */
[----:B------:R-:W-:Y:S05]  /*36b0*/  @!P0 BRA `(.L_x_55) ;  /* 0x0000000c00308947 */ /* 0x000fea0003800000 */
[----:B------:R-:W0:Y:S01]  /*36c0*/  S2R R13, SR_CgaCtaId ;  /* 0x00000000000d7919 */ /* 0x000e220000008800 */
[----:B------:R-:W-:Y:S01]  /*36d0*/  LOP3.LUT P0, RZ, R3, 0x1f, RZ, 0xc0, !PT ;  /* 0x0000001f03ff7812 */ /* 0x000fe2000780c0ff */
[----:B------:R-:W-:Y:S01]  /*36e0*/  ULDC UR5, c[0x0][0x658] ;  /* 0x0001960000057ab9 */ /* 0x000fe20000000800 */
[----:B------:R-:W-:Y:S01]  /*36f0*/  UMOV UR6, 0xffffffff ;  /* 0xffffffff00067882 */ /* 0x000fe20000000000 */
[----:B------:R-:W-:Y:S01]  /*3700*/  BSSY B0, `(.L_x_55) ;  /* 0x00000c7000007945 */ /* 0x000fe20003800000 */
[----:B------:R-:W-:Y:S01]  /*3710*/  USHF.L.U32 UR6, UR6, UR5, URZ ;  /* 0x0000000506067299 */ /* 0x000fe2000800063f */
[C---:B------:R-:W-:Y:S01]  /*3720*/  ISETP.NE.AND P3, PT, R2.reuse, RZ, PT ;  /* 0x000000ff0200720c */ /* 0x040fe20003f65270 */
[----:B------:R-:W-:Y:S01]  /*3730*/  IMAD.MOV.U32 R16, RZ, RZ, 0x1 ;  /* 0x00000001ff107424 */ /* 0x000fe200078e00ff */
[----:B------:R-:W-:Y:S01]  /*3740*/  ISETP.NE.OR P0, PT, R2, RZ, !P0 ;  /* 0x000000ff0200720c */ /* 0x000fe20004705670 */
[----:B------:R-:W-:Y:S01]  /*3750*/  IMAD.MOV.U32 R11, RZ, RZ, 0x1 ;  /* 0x00000001ff0b7424 */ /* 0x000fe200078e00ff */
[----:B------:R-:W-:Y:S01]  /*3760*/  LOP3.LUT R15, R0, 0x2, RZ, 0xfc, !PT ;  /* 0x00000002000f7812 */ /* 0x000fe200078efcff */
[----:B------:R-:W-:Y:S01]  /*3770*/  IMAD.MOV.U32 R14, RZ, RZ, RZ ;  /* 0x000000ffff0e7224 */ /* 0x000fe200078e00ff */
[----:B------:R-:W-:Y:S01]  /*3780*/  ULDC UR4, c[0x0][0x600] ;  /* 0x0001800000047ab9 */ /* 0x000fe20000000800 */
[----:B------:R-:W-:Y:S01]  /*3790*/  UMOV UR7, 0x1 ;  /* 0x0000000100077882 */ /* 0x000fe20000000000 */
[----:B------:R-:W-:-:S02]  /*37a0*/  UIADD3 UR22, UR13, 0x1, URZ ;  /* 0x000000010d167890 */ /* 0x000fc4000fffe03f */
[----:B------:R-:W-:Y:S02]  /*37b0*/  UIADD3 UR16, UR4, -0x1, URZ ;  /* 0xffffffff04107890 */ /* 0x000fe4000fffe03f */
[----:B------:R-:W-:Y:S02]  /*37c0*/  USHF.L.U32 UR18, UR7, UR5, URZ ;  /* 0x0000000507127299 */ /* 0x000fe4000800063f */
[----:B------:R-:W-:Y:S01]  /*37d0*/  ULOP3.LUT UR17, URZ, UR6, URZ, 0x33, !UPT ;  /* 0x000000063f117292 */ /* 0x000fe2000f8e333f */
[----:B------:R-:W-:Y:S01]  /*37e0*/  ULDC.64 UR20, c[0x0][0x198] ;  /* 0x0000660000147ab9 */ /* 0x000fe20000000a00 */
[C---:B0-----:R-:W-:Y:S02]  /*37f0*/  IMAD.SHL.U32 R12, R13.reuse, 0x4, RZ ;  /* 0x000000040d0c7824 */ /* 0x041fe400078e00ff */
[----:B------:R-:W-:-:S03]  /*3800*/  IMAD.SHL.U32 R13, R13, 0x100, RZ ;  /* 0x000001000d0d7824 */ /* 0x000fc600078e00ff */
[----:B------:R-:W-:Y:S02]  /*3810*/  LOP3.LUT R12, R12, 0x4, RZ, 0xc0, !PT ;  /* 0x000000040c0c7812 */ /* 0x000fe400078ec0ff */
[----:B------:R-:W-:-:S07]  /*3820*/  LOP3.LUT R13, R13, 0x100, RZ, 0xc0, !PT ;  /* 0x000001000d0d7812 */ /* 0x000fce00078ec0ff */
.L_x_67:
[----:B------:R-:W-:-:S03]  /*3830*/  UMOV UR4, 0xffffffff ;  /* 0xffffffff00047882 */ /* 0x000fc60000000000 */
[----:B------:R-:W-:Y:S05]  /*3840*/  BRA.DIV UR4, `(.L_x_56) ;  /* 0x0000002a04647947 */ /* 0x000fea000b800000 */
[----:B------:R-:W-:-:S13]  /*3850*/  ELECT P1, URZ, PT ;  /* 0x00000000003f782f */ /* 0x000fda0003820000 */
.L_x_126:
[----:B------:R-:W0:Y:S01]  /*3860*/  LDC R2, c[0x0][0x28c] ;  /* 0x0000a300ff027b82 */ /* 0x000e220000000800 */
[----:B------:R-:W-:Y:S01]  /*3870*/  BSSY B1, `(.L_x_57) ;  /* 0x0000039000017945 */ /* 0x000fe20003800000 */
[----:B0-----:R-:W-:-:S13]  /*3880*/  ISETP.LT.OR P1, PT, R2, 0x1, !P1 ;  /* 0x000000010200780c */ /* 0x001fda0004f21670 */
[----:B------:R-:W-:Y:S05]  /*3890*/  @P1 BRA `(.L_x_58) ;  /* 0x0000000000d81947 */ /* 0x000fea0003800000 */
[----:B------:R-:W-:Y:S02]  /*38a0*/  IMAD.SHL.U32 R19, R4, 0x40, RZ ;  /* 0x0000004004137824 */ /* 0x000fe400078e00ff */
[----:B------:R-:W-:Y:S02]  /*38b0*/  IMAD R18, R17, 0x8, R12 ;  /* 0x0000000811127824 */ /* 0x000fe400078e020c */
[----:B------:R-:W-:Y:S02]  /*38c0*/  IMAD.MOV.U32 R22, RZ, RZ, RZ ;  /* 0x000000ffff167224 */ /* 0x000fe400078e00ff */
[----:B------:R-:W-:Y:S02]  /*38d0*/  IMAD.U32 R23, RZ, RZ, UR22 ;  /* 0x00000016ff177e24 */ /* 0x000fe4000f8e00ff */
[----:B------:R-:W-:Y:S02]  /*38e0*/  IMAD.MOV.U32 R2, RZ, RZ, R11 ;  /* 0x000000ffff027224 */ /* 0x000fe400078e000b */
[----:B------:R-:W-:-:S07]  /*38f0*/  IMAD.MOV.U32 R4, RZ, RZ, R14 ;  /* 0x000000ffff047224 */ /* 0x000fce00078e000e */
.L_x_62:
[----:B------:R-:W0:Y:S01]  /*3900*/  S2R R20, SR_CgaCtaId ;  /* 0x0000000000147919 */ /* 0x000e220000008800 */
[----:B------:R-:W-:Y:S01]  /*3910*/  MOV R3, 0x400 ;  /* 0x0000040000037802 */ /* 0x000fe20000000f00 */
[----:B------:R-:W1:Y:S03]  /*3920*/  @!P3 LDC R17, c[0x0][0x500] ;  /* 0x00014000ff11bb82 */ /* 0x000e660000000800 */
[----:B0-----:R-:W-:Y:S02]  /*3930*/  LEA R21, R20, R3, 0x18 ;  /* 0x0000000314157211 */ /* 0x001fe400078ec0ff */
[----:B------:R-:W-:-:S03]  /*3940*/  SHF.L.U32 R3, R2, 0x1f, RZ ;  /* 0x0000001f02037819 */ /* 0x000fc600000006ff */
[----:B------:R-:W-:-:S04]  /*3950*/  IMAD R20, R4, 0x8, R21 ;  /* 0x0000000804147824 */ /* 0x000fc800078e0215 */
[----:B------:R-:W0:Y:S02]  /*3960*/  SYNCS.PHASECHK.TRANS64.TRYWAIT P1, [R20+URZ+0x190], R3 ;  /* 0x00019003140075a7 */ /* 0x000e24000802017f */
[----:B01----:R-:W-:Y:S05]  /*3970*/  @!P1 BRA `(.L_x_59) ;  /* 0x0000002800389947 */ /* 0x003fea0003800000 */
.L_x_127:
[----:B0-----:R-:W-:Y:S01]  /*3980*/  PRMT R3, R15, 0x9910, RZ ;  /* 0x000099100f037816 */ /* 0x001fe200000000ff */
[----:B------:R0:W-:Y:S03]  /*3990*/  @!P3 SYNCS.ARRIVE.TRANS64 RZ, [R20+URZ], R17 ;  /* 0x0000001114ffb9a7 */ /* 0x0001e6000800003f */
[----:B------:R-:W-:-:S13]  /*39a0*/  ISETP.NE.AND P1, PT, R3, 0x2, PT ;  /* 0x000000020300780c */ /* 0x000fda0003f25270 */
[----:B0-----:R-:W-:Y:S05]  /*39b0*/  @P1 BRA `(.L_x_60) ;  /* 0x0000000000041947 */ /* 0x001fea0003800000 */
[----:B------:R-:W-:Y:S01]  /*39c0*/  BPT.TRAP 0x1 ;  /* 0x000000040000795c */ /* 0x000fe20000300000 */
.L_x_60:
[----:B------:R-:W-:Y:S05]  /*39d0*/  @P0 BRA `(.L_x_61) ;  /* 0x0000000000040947 */ /* 0x000fea0003800000 */
[----:B------:R-:W-:Y:S01]  /*39e0*/  BPT.TRAP 0x1 ;  /* 0x000000040000795c */ /* 0x000fe20000300000 */
.L_x_61:
[----:B------:R-:W-:Y:S01]  /*39f0*/  R2UR UR15, R21 ;  /* 0x00000000150f72ca */ /* 0x000fe200000e0000 */
[----:B------:R-:W-:Y:S01]  /*3a00*/  IMAD R21, R4, 0x1000, R21 ;  /* 0x0000100004157824 */ /* 0x000fe200078e0215 */
[----:B------:R-:W-:Y:S01]  /*3a10*/  R2UR UR9, R20 ;  /* 0x00000000140972ca */ /* 0x000fe200000e0000 */
[C---:B------:R-:W-:Y:S01]  /*3a20*/  IMAD R3, R4.reuse, 0x200, R13 ;  /* 0x0000020004037824 */ /* 0x040fe200078e020d */
[----:B------:R-:W-:Y:S01]  /*3a30*/  UIADD3 UR4, UP0, UR20, 0xf0, URZ ;  /* 0x000000f014047890 */ /* 0x000fe2000ff1e03f */
[----:B------:R-:W-:Y:S01]  /*3a40*/  VIADD R23, R23, 0xffffffff ;  /* 0xffffffff17177836 */ /* 0x000fe20000000000 */
[----:B------:R-:W-:Y:S01]  /*3a50*/  R2UR UR5, R21 ;  /* 0x00000000150572ca */ /* 0x000fe200000e0000 */
[----:B------:R-:W-:Y:S01]  /*3a60*/  UIADD3 UR24, UP1, UR20, 0x1f0, URZ ;  /* 0x000001f014187890 */ /* 0x000fe2000ff3e03f */
[----:B------:R-:W-:Y:S01]  /*3a70*/  R2UR UR8, R3 ;  /* 0x00000000030872ca */ /* 0x000fe200000e0000 */
[----:B------:R-:W-:Y:S01]  /*3a80*/  VIADD R4, R4, 0x1 ;  /* 0x0000000104047836 */ /* 0x000fe20000000000 */
[----:B------:R-:W-:Y:S01]  /*3a90*/  R2UR UR11, R19 ;  /* 0x00000000130b72ca */ /* 0x000fe200000e0000 */
[----:B------:R-:W-:Y:S01]  /*3aa0*/  UIADD3.X UR25, URZ, UR21, URZ, UP1, !UPT ;  /* 0x000000153f197290 */ /* 0x000fe20008ffe43f */
[----:B------:R-:W-:Y:S01]  /*3ab0*/  R2UR UR10, R22 ;  /* 0x00000000160a72ca */ /* 0x000fe200000e0000 */
[----:B------:R-:W-:Y:S01]  /*3ac0*/  UMOV UR6, 0x0 ;  /* 0x0000000000067882 */ /* 0x000fe20000000000 */
[----:B------:R-:W-:Y:S01]  /*3ad0*/  R2UR UR12, R5 ;  /* 0x00000000050c72ca */ /* 0x000fe200000e0000 */
[----:B------:R-:W-:Y:S01]  /*3ae0*/  UMOV UR7, 0x10000000 ;  /* 0x1000000000077882 */ /* 0x000fe20000000000 */
[----:B------:R-:W-:Y:S01]  /*3af0*/  R2UR UR19, R18 ;  /* 0x00000000121372ca */ /* 0x000fe200000e0000 */
[----:B------:R-:W-:Y:S01]  /*3b00*/  UMOV UR23, 0x30000 ;  /* 0x0003000000177882 */ /* 0x000fe20000000000 */
[----:B------:R-:W-:Y:S01]  /*3b10*/  ISETP.GT.AND P4, PT, R23, 0x1, PT ;  /* 0x000000011700780c */ /* 0x000fe20003f84270 */
[----:B------:R-:W-:Y:S01]  /*3b20*/  UIADD3 UR14, UR5, 0x400, URZ ;  /* 0x00000400050e7890 */ /* 0x000fe2000fffe03f */
[----:B------:R-:W-:Y:S01]  /*3b30*/  ISETP.NE.AND P1, PT, R4, 0x32, PT ;  /* 0x000000320400780c */ /* 0x000fe20003f25270 */
[----:B------:R-:W-:Y:S01]  /*3b40*/  UIADD3.X UR5, URZ, UR21, URZ, UP0, !UPT ;  /* 0x000000153f057290 */ /* 0x000fe200087fe43f */
[----:B------:R-:W-:Y:S01]  /*3b50*/  VIADD R22, R22, 0x40 ;  /* 0x0000004016167836 */ /* 0x000fe20000000000 */
[----:B------:R-:W-:Y:S01]  /*3b60*/  UIADD3 UR15, UR15, 0x32400, UR8 ;  /* 0x000324000f0f7890 */ /* 0x000fe2000fffe008 */
[----:B------:R-:W-:-:S02]  /*3b70*/  SEL R3, RZ, 0x1, P1 ;  /* 0x00000001ff037807 */ /* 0x000fc40000800000 */
[----:B------:R-:W-:Y:S01]  /*3b80*/  UMOV UR8, UR14 ;  /* 0x0000000e00087c82 */ /* 0x000fe20008000000 */
[----:B------:R-:W-:Y:S02]  /*3b90*/  SEL R4, R4, RZ, P1 ;  /* 0x000000ff04047207 */ /* 0x000fe40000800000 */
[----:B------:R-:W-:Y:S01]  /*3ba0*/  LOP3.LUT R2, R2, R3, RZ, 0x3c, !PT ;  /* 0x0000000302027212 */ /* 0x000fe200078e3cff */
[----:B------:R0:W-:Y:S02]  /*3bb0*/  UTMALDG.3D [UR8], [UR4], desc[UR6] ;  /* 0x00000608040075b4 */ /* 0x0001e40008011000 */
[----:B0-----:R-:W-:Y:S01]  /*3bc0*/  UMOV UR11, UR19 ;  /* 0x00000013000b7c82 */ /* 0x001fe20008000000 */
[----:B------:R-:W-:Y:S02]  /*3bd0*/  UMOV UR8, UR15 ;  /* 0x0000000f00087c82 */ /* 0x000fe40008000000 */
[----:B------:R0:W-:Y:S02]  /*3be0*/  UTMALDG.3D.MULTICAST [UR8], [UR24], UR23, desc[UR6] ;  /* 0x00000608180073b4 */ /* 0x0001e40008011817 */
[----:B0-----:R-:W-:Y:S05]  /*3bf0*/  @P4 BRA `(.L_x_62) ;  /* 0xfffffffc00404947 */ /* 0x001fea000383ffff */
.L_x_58:
[----:B------:R-:W-:Y:S05]  /*3c00*/  BSYNC B1 ;  /* 0x0000000000017941 */ /* 0x000fea0003800000 */
.L_x_57:
[----:B------:R-:W-:Y:S01]  /*3c10*/  LOP3.LUT P5, RZ, R16, 0xff, RZ, 0xc0, !PT ;  /* 0x000000ff10ff7812 */ /* 0x000fe200078ac0ff */
[----:B------:R-:W-:Y:S01]  /*3c20*/  VIADD R5, R14, UR13 ;  /* 0x0000000d0e057c36 */ /* 0x000fe20008000000 */
[----:B------:R-:W-:Y:S01]  /*3c30*/  ULDC.64 UR4, c[0x0][0x650] ;  /* 0x0001940000047ab9 */ /* 0x000fe20000000a00 */
[----:B------:R-:W-:Y:S01]  /*3c40*/  IMAD.U32 R14, RZ, RZ, UR13 ;  /* 0x0000000dff0e7e24 */ /* 0x000fe2000f8e00ff */
[----:B------:R-:W-:Y:S01]  /*3c50*/  UISETP.GE.U32.AND UP0, UPT, UR13, 0x32, UPT ;  /* 0x000000320d00788c */ /* 0x000fe2000bf06070 */
[----:B------:R-:W-:Y:S01]  /*3c60*/  BSSY B1, `(.L_x_63) ;  /* 0x000006e000017945 */ /* 0x000fe20003800000 */
[----:B------:R-:W-:Y:S01]  /*3c70*/  ISETP.GT.U32.AND P1, PT, R5, 0x31, PT ;  /* 0x000000310500780c */ /* 0x000fe20003f24070 */
[----:B------:R-:W-:Y:S01]  /*3c80*/  IMAD.MOV.U32 R17, RZ, RZ, -0x1 ;  /* 0xffffffffff117424 */ /* 0x000fe200078e00ff */
[----:B------:R-:W-:Y:S02]  /*3c90*/  PRMT R16, RZ, 0x7610, R16 ;  /* 0x00007610ff107816 */ /* 0x000fe40000000010 */
[----:B------:R-:W-:-:S02]  /*3ca0*/  ISETP.LT.U32.AND P1, PT, R14, 0x32, P1 ;  /* 0x000000320e00780c */ /* 0x000fc40000f21070 */
[----:B------:R-:W-:Y:S01]  /*3cb0*/  PLOP3.LUT P4, PT, PT, PT, UP0, 0x80, 0x0 ;  /* 0x000000000000781c */ /* 0x000fe20003f8f008 */
[----:B------:R-:W0:Y:S01]  /*3cc0*/  @P5 S2R R3, SR_CgaCtaId ;  /* 0x0000000000035919 */ /* 0x000e220000008800 */
[----:B------:R-:W-:-:S04]  /*3cd0*/  @P5 MOV R2, 0x400 ;  /* 0x0000040000025802 */ /* 0x000fc80000000f00 */
[----:B0-----:R-:W-:Y:S01]  /*3ce0*/  @P5 LEA R4, R3, R2, 0x18 ;  /* 0x0000000203045211 */ /* 0x001fe200078ec0ff */
[----:B------:R-:W-:Y:S01]  /*3cf0*/  IMAD.WIDE.U32 R2, R5, 0x51eb851f, RZ ;  /* 0x51eb851f05027825 */ /* 0x000fe200078e00ff */
[----:B------:R-:W-:Y:S02]  /*3d00*/  SEL R2, RZ, 0x1, !P1 ;  /* 0x00000001ff027807 */ /* 0x000fe40004800000 */
[----:B------:R0:W-:Y:S01]  /*3d10*/  @P5 SYNCS.ARRIVE.TRANS64.A1T0 RZ, [R4+URZ+0x358], RZ ;  /* 0x000358ff04ff59a7 */ /* 0x0001e2000810003f */
[----:B------:R-:W-:Y:S02]  /*3d20*/  IADD3 R8, P5, R8, R6, RZ ;  /* 0x0000000608087210 */ /* 0x000fe40007fbe0ff */
[----:B------:R-:W-:Y:S02]  /*3d30*/  LOP3.LUT R11, R11, R2, RZ, 0x3c, !PT ;  /* 0x000000020b0b7212 */ /* 0x000fe400078e3cff */
[----:B------:R-:W-:Y:S01]  /*3d40*/  ISETP.GE.U32.AND P1, PT, R8, UR4, PT ;  /* 0x0000000408007c0c */ /* 0x000fe2000bf26070 */
[----:B------:R-:W-:Y:S01]  /*3d50*/  IMAD.X R9, R9, 0x1, R10, P5 ;  /* 0x0000000109097824 */ /* 0x000fe200028e060a */
[----:B------:R-:W-:-:S02]  /*3d60*/  PRMT R2, RZ, 0x7610, R2 ;  /* 0x00007610ff027816 */ /* 0x000fc40000000002 */
[----:B0-----:R-:W-:Y:S02]  /*3d70*/  SHF.R.U32.HI R4, RZ, 0x4, R3 ;  /* 0x00000004ff047819 */ /* 0x001fe40000011603 */
[----:B------:R-:W-:Y:S02]  /*3d80*/  ISETP.GE.U32.AND.EX P1, PT, R9, UR5, PT, P1 ;  /* 0x0000000509007c0c */ /* 0x000fe4000bf26110 */
[----:B------:R-:W-:Y:S01]  /*3d90*/  @P4 LOP3.LUT R11, R11, 0x1, R4, 0x78, !PT ;  /* 0x000000010b0b4812 */ /* 0x000fe200078e7804 */
[----:B------:R-:W-:Y:S02]  /*3da0*/  IMAD R14, R4, -0x32, R5 ;  /* 0xffffffce040e7824 */ /* 0x000fe400078e0205 */
[----:B------:R-:W-:Y:S02]  /*3db0*/  IMAD.MOV.U32 R4, RZ, RZ, -0x1 ;  /* 0xffffffffff047424 */ /* 0x000fe400078e00ff */
[----:B------:R-:W-:-:S06]  /*3dc0*/  IMAD.MOV.U32 R5, RZ, RZ, -0x1 ;  /* 0xffffffffff057424 */ /* 0x000fcc00078e00ff */
[----:B------:R-:W-:Y:S05]  /*3dd0*/  @P1 BRA `(.L_x_64) ;  /* 0x0000000400581947 */ /* 0x000fea0003800000 */
[----:B------:R-:W0:Y:S01]  /*3de0*/  S2R R17, SR_CTAID.X ;  /* 0x0000000000117919 */ /* 0x000e220000002500 */
[----:B------:R-:W-:Y:S01]  /*3df0*/  ULDC.64 UR4, c[0x0][0x628] ;  /* 0x00018a0000047ab9 */ /* 0x000fe20000000a00 */
[----:B------:R-:W-:Y:S01]  /*3e00*/  ULDC UR7, c[0x0][0x630] ;  /* 0x00018c0000077ab9 */ /* 0x000fe20000000800 */
[----:B------:R-:W-:Y:S01]  /*3e10*/  ISETP.NE.U32.AND P1, PT, RZ, UR4, PT ;  /* 0x00000004ff007c0c */ /* 0x000fe2000bf25070 */
[----:B------:R-:W1:Y:S01]  /*3e20*/  S2R R19, SR_CTAID.Y ;  /* 0x0000000000137919 */ /* 0x000e620000002600 */
[----:B------:R-:W-:Y:S01]  /*3e30*/  ULDC UR8, c[0x0][0x150] ;  /* 0x0000540000087ab9 */ /* 0x000fe20000000800 */
[----:B------:R-:W-:Y:S01]  /*3e40*/  IMAD.MOV.U32 R2, RZ, RZ, R8 ;  /* 0x000000ffff027224 */ /* 0x000fe200078e0008 */
[----:B------:R-:W-:Y:S01]  /*3e50*/  ISETP.NE.AND.EX P1, PT, RZ, UR5, PT, P1 ;  /* 0x00000005ff007c0c */ /* 0x000fe2000bf25310 */
[----:B------:R-:W-:Y:S01]  /*3e60*/  IMAD.MOV.U32 R3, RZ, RZ, R9 ;  /* 0x000000ffff037224 */ /* 0x000fe200078e0009 */
[----:B0-----:R-:W-:-:S11]  /*3e70*/  I2FP.F32.U32 R20, R17 ;  /* 0x0000001100147245 */ /* 0x001fd60000201000 */
[----:B------:R-:W-:Y:S05]  /*3e80*/  @!P1 BRA `(.L_x_65) ;  /* 0x0000000000289947 */ /* 0x000fea0003800000 */
[----:B------:R-:W-:Y:S02]  /*3e90*/  ULDC UR6, c[0x0][0x634] ;  /* 0x00018d0000067ab9 */ /* 0x000fe40000000800 */
[----:B------:R-:W-:-:S05]  /*3ea0*/  IADD3 R3, P1, R8, UR6, RZ ;  /* 0x0000000608037c10 */ /* 0x000fca000ff3e0ff */
[----:B------:R-:W-:-:S04]  /*3eb0*/  IMAD.X R21, RZ, RZ, R9, P1 ;  /* 0x000000ffff157224 */ /* 0x000fc800008e0609 */
[----:B------:R-:W-:-:S04]  /*3ec0*/  IMAD.WIDE.U32 R4, R21, UR4, RZ ;  /* 0x0000000415047c25 */ /* 0x000fc8000f8e00ff */
[----:B------:R-:W-:-:S04]  /*3ed0*/  IMAD.WIDE.U32 R4, P1, R3, UR5, R4 ;  /* 0x0000000503047c25 */ /* 0x000fc8000f820004 */
[----:B------:R-:W-:-:S04]  /*3ee0*/  IMAD.WIDE.U32 R2, R3, UR4, RZ ;  /* 0x0000000403027c25 */ /* 0x000fc8000f8e00ff */
[----:B------:R-:W-:Y:S01]  /*3ef0*/  IMAD.MOV.U32 R2, RZ, RZ, R5 ;  /* 0x000000ffff027224 */ /* 0x000fe200078e0005 */
[----:B------:R-:W-:Y:S01]  /*3f00*/  IADD3 RZ, P4, R3, R4, RZ ;  /* 0x0000000403ff7210 */ /* 0x000fe20007f9e0ff */
[----:B------:R-:W-:-:S04]  /*3f10*/  IMAD.X R3, RZ, RZ, RZ, P1 ;  /* 0x000000ffff037224 */ /* 0x000fc800008e06ff */
[----:B------:R-:W-:-:S08]  /*3f20*/  IMAD.WIDE.U32.X R2, R21, UR5, R2, P4 ;  /* 0x0000000515027c25 */ /* 0x000fd0000a0e0402 */
.L_x_65:
[--C-:B------:R-:W-:Y:S01]  /*3f30*/  SHF.R.U64 R18, R2, UR7, R3.reuse ;  /* 0x0000000702127c19 */ /* 0x100fe20008001203 */
[----:B------:R-:W-:Y:S01]  /*3f40*/  FMUL R20, R20, UR8 ;  /* 0x0000000814147c20 */ /* 0x000fe20008400000 */
[----:B------:R-:W-:Y:S01]  /*3f50*/  SHF.R.U32.HI R2, RZ, UR7, R3 ;  /* 0x00000007ff027c19 */ /* 0x000fe20008011603 */
[----:B------:R-:W0:Y:S01]  /*3f60*/  LDC R4, c[0x0][0x144] ;  /* 0x00005100ff047b82 */ /* 0x000e220000000800 */
[----:B------:R-:W-:Y:S01]  /*3f70*/  IADD3 R21, P1, RZ, -R18, RZ ;  /* 0x80000012ff157210 */ /* 0x000fe20007f3e0ff */
[----:B------:R-:W-:Y:S01]  /*3f80*/  ULDC.64 UR4, c[0x0][0x620] ;  /* 0x0001880000047ab9 */ /* 0x000fe20000000a00 */
[----:B-1----:R-:W-:Y:S01]  /*3f90*/  I2FP.F32.U32 R3, R19 ;  /* 0x0000001300037245 */ /* 0x002fe20000201000 */
[----:B------:R-:W1:Y:S01]  /*3fa0*/  F2I.U32.TRUNC.NTZ R20, R20 ;  /* 0x0000001400147305 */ /* 0x000e62000020f000 */
[----:B------:R-:W-:Y:S01]  /*3fb0*/  ULDC UR6, c[0x0][0x154] ;  /* 0x0000550000067ab9 */ /* 0x000fe20000000800 */
[----:B------:R-:W-:Y:S02]  /*3fc0*/  IMAD.X R2, RZ, RZ, ~R2, P1 ;  /* 0x000000ffff027224 */ /* 0x000fe400008e0e02 */
[----:B------:R-:W-:Y:S01]  /*3fd0*/  FMUL R22, R3, UR6 ;  /* 0x0000000603167c20 */ /* 0x000fe20008400000 */
[----:B------:R-:W2:Y:S01]  /*3fe0*/  LDC R24, c[0x0][0x148] ;  /* 0x00005200ff187b82 */ /* 0x000ea20000000800 */
[----:B------:R-:W-:Y:S01]  /*3ff0*/  IMAD R2, R2, UR4, RZ ;  /* 0x0000000402027c24 */ /* 0x000fe2000f8e02ff */
[----:B------:R-:W-:Y:S01]  /*4000*/  ULDC.64 UR6, c[0x0][0x640] ;  /* 0x0001900000067ab9 */ /* 0x000fe20000000a00 */
[----:B------:R-:W-:Y:S01]  /*4010*/  IMAD.MOV.U32 R3, RZ, RZ, R9 ;  /* 0x000000ffff037224 */ /* 0x000fe200078e0009 */
[----:B------:R-:W-:Y:S01]  /*4020*/  ISETP.NE.U32.AND P1, PT, RZ, UR6, PT ;  /* 0x00000006ff007c0c */ /* 0x000fe2000bf25070 */
[----:B------:R-:W-:Y:S01]  /*4030*/  IMAD R5, R21, UR5, R2 ;  /* 0x0000000515057c24 */ /* 0x000fe2000f8e0202 */
[----:B------:R-:W3:Y:S01]  /*4040*/  F2I.U32.TRUNC.NTZ R22, R22 ;  /* 0x0000001600167305 */ /* 0x000ee2000020f000 */
[----:B------:R-:W-:Y:S01]  /*4050*/  IMAD.MOV.U32 R2, RZ, RZ, R8 ;  /* 0x000000ffff027224 */ /* 0x000fe200078e0008 */
[----:B------:R-:W-:Y:S01]  /*4060*/  ISETP.NE.AND.EX P1, PT, RZ, UR7, PT, P1 ;  /* 0x00000007ff007c0c */ /* 0x000fe2000bf25310 */
[----:B-1----:R-:W-:-:S02]  /*4070*/  IMAD.MOV R20, RZ, RZ, -R20 ;  /* 0x000000ffff147224 */ /* 0x002fc400078e0a14 */
[----:B------:R-:W-:Y:S01]  /*4080*/  IMAD.WIDE.U32 R2, R21, UR4, R2 ;  /* 0x0000000415027c25 */ /* 0x000fe2000f8e0002 */
[----:B------:R-:W-:-:S03]  /*4090*/  ULDC UR4, c[0x0][0x618] ;  /* 0x0001860000047ab9 */ /* 0x000fc60000000800 */
[----:B------:R-:W-:Y:S02]  /*40a0*/  IMAD.IADD R3, R3, 0x1, R5 ;  /* 0x0000000103037824 */ /* 0x000fe400078e0205 */
[----:B0-----:R-:W-:-:S03]  /*40b0*/  IMAD R17, R4, R20, R17 ;  /* 0x0000001404117224 */ /* 0x001fc600078e0211 */
[--C-:B------:R-:W-:Y:S01]  /*40c0*/  SHF.R.U64 R20, R2, UR4, R3.reuse ;  /* 0x0000000402147c19 */ /* 0x100fe20008001203 */
[----:B---3--:R-:W-:Y:S01]  /*40d0*/  IMAD.MOV R2, RZ, RZ, -R22 ;  /* 0x000000ffff027224 */ /* 0x008fe200078e0a16 */
[----:B------:R-:W-:Y:S01]  /*40e0*/  SHF.R.U32.HI R3, RZ, UR4, R3 ;  /* 0x00000004ff037c19 */ /* 0x000fe20008011603 */
[----:B------:R-:W-:Y:S02]  /*40f0*/  ULDC UR4, c[0x0][0x608] ;  /* 0x0001820000047ab9 */ /* 0x000fe40000000800 */
[----:B--2---:R-:W-:Y:S01]  /*4100*/  @P2 IMAD R17, R24, R2, R19 ;  /* 0x0000000218112224 */ /* 0x004fe200078e0213 */
[--C-:B------:R-:W-:Y:S02]  /*4110*/  SHF.R.U64 R22, R20, UR4, R3.reuse ;  /* 0x0000000414167c19 */ /* 0x100fe40008001203 */
[----:B------:R-:W-:Y:S01]  /*4120*/  SHF.R.U32.HI R3, RZ, UR4, R3 ;  /* 0x00000004ff037c19 */ /* 0x000fe20008011603 */
[----:B------:R-:W-:-:S03]  /*4130*/  ULDC UR4, c[0x0][0x658] ;  /* 0x0001960000047ab9 */ /* 0x000fc60000000800 */
[--C-:B------:R-:W-:Y:S02]  /*4140*/  SHF.R.U64 R19, R22, UR4, R3.reuse ;  /* 0x0000000416137c19 */ /* 0x100fe40008001203 */
[----:B------:R-:W-:-:S03]  /*4150*/  SHF.R.U32.HI R21, RZ, UR4, R3 ;  /* 0x00000004ff157c19 */ /* 0x000fc60008011603 */
[----:B------:R-:W-:Y:S02]  /*4160*/  IMAD.MOV.U32 R4, RZ, RZ, R19 ;  /* 0x000000ffff047224 */ /* 0x000fe400078e0013 */
[----:B------:R-:W-:Y:S01]  /*4170*/  IMAD.MOV.U32 R3, RZ, RZ, R21 ;  /* 0x000000ffff037224 */ /* 0x000fe200078e0015 */
[----:B------:R-:W-:Y:S06]  /*4180*/  @!P1 BRA `(.L_x_66) ;  /* 0x00000000002c9947 */ /* 0x000fec0003800000 */
        /* <DEDUP_REMOVED lines=9> */
[----:B------:R-:W-:-:S04]  /*4220*/  IMAD.WIDE.U32.X R2, R21, UR7, R2, P4 ;  /* 0x0000000715027c25 */ /* 0x000fc8000a0e0402 */
[----:B------:R-:W-:-:S07]  /*4230*/  IMAD.MOV.U32 R4, RZ, RZ, R2 ;  /* 0x000000ffff047224 */ /* 0x000fce00078e0002 */
.L_x_66:
[----:B------:R-:W-:Y:S01]  /*4240*/  ULDC UR4, c[0x0][0x648] ;  /* 0x0001920000047ab9 */ /* 0x000fe20000000800 */
[----:B------:R-:W-:Y:S01]  /*4250*/  LOP3.LUT R2, R22, UR17, RZ, 0xc0, !PT ;  /* 0x0000001116027c12 */ /* 0x000fe2000f8ec0ff */
[----:B------:R-:W-:Y:S01]  /*4260*/  ULDC UR5, c[0x0][0x610] ;  /* 0x0001840000057ab9 */ /* 0x000fe20000000800 */
[----:B------:R-:W-:Y:S01]  /*4270*/  SHF.R.U64 R3, R4, UR4, R3 ;  /* 0x0000000404037c19 */ /* 0x000fe20008001203 */
[----:B------:R-:W-:Y:S01]  /*4280*/  ULDC UR4, c[0x0][0x638] ;  /* 0x00018e0000047ab9 */ /* 0x000fe20000000800 */
[----:B------:R-:W-:Y:S01]  /*4290*/  LOP3.LUT R20, R20, UR16, RZ, 0xc0, !PT ;  /* 0x0000001014147c12 */ /* 0x000fe2000f8ec0ff */
[----:B------:R-:W-:Y:S02]  /*42a0*/  IMAD.MOV.U32 R5, RZ, RZ, R18 ;  /* 0x000000ffff057224 */ /* 0x000fe400078e0012 */
[----:B------:R-:W-:Y:S02]  /*42b0*/  IMAD.MOV R4, RZ, RZ, -R3 ;  /* 0x000000ffff047224 */ /* 0x000fe400078e0a03 */
[----:B------:R-:W-:-:S02]  /*42c0*/  IMAD R2, R3, UR18, R2 ;  /* 0x0000001203027c24 */ /* 0x000fc4000f8e0202 */
[----:B------:R-:W-:Y:S01]  /*42d0*/  IMAD R19, R4, UR4, R19 ;  /* 0x0000000404137c24 */ /* 0x000fe2000f8e0213 */
[----:B------:R-:W-:Y:S01]  /*42e0*/  ULDC UR4, c[0x0][0x600] ;  /* 0x0001800000047ab9 */ /* 0x000fe20000000800 */
[----:B------:R-:W-:Y:S02]  /*42f0*/  IMAD R4, R2, UR5, R17 ;  /* 0x0000000502047c24 */ /* 0x000fe4000f8e0211 */
[----:B------:R-:W-:Y:S02]  /*4300*/  IMAD R19, R19, UR4, R20 ;  /* 0x0000000413137c24 */ /* 0x000fe4000f8e0214 */
[----:B------:R-:W-:-:S03]  /*4310*/  IMAD.MOV.U32 R2, RZ, RZ, 0x1 ;  /* 0x00000001ff027424 */ /* 0x000fc600078e00ff */
[----:B------:R-:W-:Y:S02]  /*4320*/  SEL R17, R19, R4, !P2 ;  /* 0x0000000413117207 */ /* 0x000fe40005000000 */
[----:B------:R-:W-:-:S07]  /*4330*/  SEL R4, R4, R19, !P2 ;  /* 0x0000001304047207 */ /* 0x000fce0005000000 */
.L_x_64:
[----:B------:R-:W-:Y:S05]  /*4340*/  BSYNC B1 ;  /* 0x0000000000017941 */ /* 0x000fea0003800000 */
.L_x_63:
[----:B------:R-:W-:-:S13]  /*4350*/  LOP3.LUT P1, RZ, R2, 0xff, RZ, 0xc0, !PT ;  /* 0x000000ff02ff7812 */ /* 0x000fda000782c0ff */
[----:B------:R-:W-:Y:S05]  /*4360*/  @P1 BRA `(.L_x_67) ;  /* 0xfffffff400301947 */ /* 0x000fea000383ffff */
[----:B------:R-:W-:Y:S05]  /*4370*/  BSYNC B0 ;  /* 0x0000000000007941 */ /* 0x000fea0003800000 */
.L_x_55:
[----:B------:R-:W-:-:S03]  /*4380*/  UMOV UR4, 0xffffffff ;  /* 0xffffffff00047882 */ /* 0x000fc60000000000 */
[----:B------:R-:W-:Y:S05]  /*4390*/  BRA.DIV UR4, `(.L_x_68) ;  /* 0x0000001e04c47947 */ /* 0x000fea000b800000 */
[----:B------:R-:W-:-:S13]  /*43a0*/  ELECT P0, URZ, PT ;  /* 0x00000000003f782f */ /* 0x000fda0003800000 */
.L_x_130:
[----:B------:R-:W-:Y:S04]  /*43b0*/  BSSY B0, `(.L_x_69) ;  /* 0x00001c9000007945 */ /* 0x000fe80003800000 */
[----:B------:R-:W-:Y:S05]  /*43c0*/  @!P0 BRA `(.L_x_70) ;  /* 0x0000001c001c8947 */ /* 0x000fea0003800000 */
[----:B------:R-:W-:-:S04]  /*43d0*/  LOP3.LUT R0, R0, 0x2, RZ, 0xfc, !PT ;  /* 0x0000000200007812 */ /* 0x000fc800078efcff */
[----:B------:R-:W-:-:S13]  /*43e0*/  ISETP.NE.AND P0, PT, R0, 0x3, PT ;  /* 0x000000030000780c */ /* 0x000fda0003f05270 */
[----:B------:R-:W-:Y:S05]  /*43f0*/  @!P0 BRA `(.L_x_71) ;  /* 0x0000000000048947 */ /* 0x000fea0003800000 */
[----:B------:R-:W-:Y:S01]  /*4400*/  BPT.TRAP 0x1 ;  /* 0x000000040000795c */ /* 0x000fe20000300000 */
.L_x_71:
[----:B------:R-:W0:Y:S01]  /*4410*/  S2R R3, SR_CgaCtaId ;  /* 0x0000000000037919 */ /* 0x000e220000008800 */
[----:B------:R-:W-:Y:S02]  /*4420*/  MOV R0, 0x400 ;  /* 0x0000040000007802 */ /* 0x000fe40000000f00 */
[----:B------:R-:W-:Y:S02]  /*4430*/  SHF.L.U32 R2, R11, 0x1f, RZ ;  /* 0x0000001f0b027819 */ /* 0x000fe400000006ff */
[----:B0-----:R-:W-:-:S05]  /*4440*/  LEA R3, R3, R0, 0x18 ;  /* 0x0000000003037211 */ /* 0x001fca00078ec0ff */
[----:B------:R-:W-:-:S04]  /*4450*/  VIADD R3, R3, 0x190 ;  /* 0x0000019003037836 */ /* 0x000fc80000000000 */
[C---:B------:R-:W-:Y:S02]  /*4460*/  IMAD R5, R14.reuse, 0x8, R3 ;  /* 0x000000080e057824 */ /* 0x040fe400078e0203 */
[----:B------:R-:W-:Y:S02]  /*4470*/  VIADD R14, R14, 0x1 ;  /* 0x000000010e0e7836 */ /* 0x000fe40000000000 */
[----:B------:R-:W0:Y:S03]  /*4480*/  SYNCS.PHASECHK.TRANS64.TRYWAIT P0, [R5+URZ], R2 ;  /* 0x00000002050075a7 */ /* 0x000e26000800017f */
[----:B------:R-:W-:-:S04]  /*4490*/  ISETP.NE.AND P1, PT, R14, 0x32, PT ;  /* 0x000000320e00780c */ /* 0x000fc80003f25270 */
[----:B------:R-:W-:Y:S02]  /*44a0*/  SEL R0, RZ, 0x1, P1 ;  /* 0x00000001ff007807 */ /* 0x000fe40000800000 */
[----:B------:R-:W-:Y:S02]  /*44b0*/  SEL R14, R14, RZ, P1 ;  /* 0x000000ff0e0e7207 */ /* 0x000fe40000800000 */
[----:B------:R-:W-:-:S03]  /*44c0*/  LOP3.LUT R11, R11, R0, RZ, 0x3c, !PT ;  /* 0x000000000b0b7212 */ /* 0x000fc600078e3cff */
[----:B------:R-:W-:Y:S01]  /*44d0*/  IMAD R7, R14, 0x8, R3 ;  /* 0x000000080e077824 */ /* 0x000fe200078e0203 */
[----:B------:R-:W-:Y:S01]  /*44e0*/  SHF.L.U32 R4, R11, 0x1f, RZ ;  /* 0x0000001f0b047819 */ /* 0x000fe200000006ff */
[----:B0-----:R-:W-:Y:S06]  /*44f0*/  @!P0 BRA `(.L_x_72) ;  /* 0x0000001c00908947 */ /* 0x001fec0003800000 */
.L_x_131:
[----:B------:R-:W1:Y:S01]  /*4500*/  SYNCS.PHASECHK.TRANS64.TRYWAIT P0, [R7+URZ], R4 ;  /* 0x00000004070075a7 */ /* 0x000e62000800017f */
[----:B------:R-:W-:-:S05]  /*4510*/  VIADD R0, R14, 0x1 ;  /* 0x000000010e007836 */ /* 0x000fca0000000000 */
[----:B------:R-:W-:-:S04]  /*4520*/  ISETP.NE.AND P1, PT, R0, 0x32, PT ;  /* 0x000000320000780c */ /* 0x000fc80003f25270 */
[----:B0-----:R-:W-:Y:S02]  /*4530*/  SEL R2, RZ, 0x1, P1 ;  /* 0x00000001ff027807 */ /* 0x001fe40000800000 */
[----:B------:R-:W-:Y:S02]  /*4540*/  SEL R0, R0, RZ, P1 ;  /* 0x000000ff00007207 */ /* 0x000fe40000800000 */
[----:B------:R-:W-:-:S03]  /*4550*/  LOP3.LUT R11, R11, R2, RZ, 0x3c, !PT ;  /* 0x000000020b0b7212 */ /* 0x000fc600078e3cff */
[----:B------:R-:W-:Y:S01]  /*4560*/  IMAD R6, R0, 0x8, R3 ;  /* 0x0000000800067824 */ /* 0x000fe200078e0203 */
[----:B------:R-:W-:Y:S01]  /*4570*/  SHF.L.U32 R5, R11, 0x1f, RZ ;  /* 0x0000001f0b057819 */ /* 0x000fe200000006ff */
[----:B-1----:R-:W-:Y:S06]  /*4580*/  @!P0 BRA `(.L_x_73) ;  /* 0x0000001c00808947 */ /* 0x002fec0003800000 */
.L_x_132:
[----:B------:R-:W1:Y:S01]  /*4590*/  SYNCS.PHASECHK.TRANS64.TRYWAIT P0, [R6+URZ], R5 ;  /* 0x00000005060075a7 */ /* 0x000e62000800017f */
[----:B------:R-:W-:-:S05]  /*45a0*/  VIADD R0, R0, 0x1 ;  /* 0x0000000100007836 */ /* 0x000fca0000000000 */
[----:B------:R-:W-:-:S04]  /*45b0*/  ISETP.NE.AND P1, PT, R0, 0x32, PT ;  /* 0x000000320000780c */ /* 0x000fc80003f25270 */
[----:B------:R-:W-:Y:S02]  /*45c0*/  SEL R2, RZ, 0x1, P1 ;  /* 0x00000001ff027807 */ /* 0x000fe40000800000 */
[----:B------:R-:W-:Y:S02]  /*45d0*/  SEL R0, R0, RZ, P1 ;  /* 0x000000ff00007207 */ /* 0x000fe40000800000 */
[----:B------:R-:W-:-:S03]  /*45e0*/  LOP3.LUT R11, R11, R2, RZ, 0x3c, !PT ;  /* 0x000000020b0b7212 */ /* 0x000fc600078e3cff */
[----:B0-----:R-:W-:Y:S01]  /*45f0*/  IMAD R7, R0, 0x8, R3 ;  /* 0x0000000800077824 */ /* 0x001fe200078e0203 */
[----:B------:R-:W-:Y:S01]  /*4600*/  SHF.L.U32 R4, R11, 0x1f, RZ ;  /* 0x0000001f0b047819 */ /* 0x000fe200000006ff */
[----:B-1----:R-:W-:Y:S06]  /*4610*/  @!P0 BRA `(.L_x_74) ;  /* 0x0000001c00708947 */ /* 0x002fec0003800000 */
.L_x_133:
        /* <DEDUP_REMOVED lines=9> */
.L_x_134:
        /* <DEDUP_REMOVED lines=9> */
.L_x_135:
        /* <DEDUP_REMOVED lines=9> */
.L_x_136:
        /* <DEDUP_REMOVED lines=9> */
.L_x_137:
        /* <DEDUP_REMOVED lines=9> */
.L_x_138:
        /* <DEDUP_REMOVED lines=9> */
.L_x_139:
        /* <DEDUP_REMOVED lines=9> */
.L_x_140:
        /* <DEDUP_REMOVED lines=9> */
.L_x_141:
        /* <DEDUP_REMOVED lines=9> */
.L_x_142:
        /* <DEDUP_REMOVED lines=9> */
.L_x_143:
        /* <DEDUP_REMOVED lines=9> */
.L_x_144:
        /* <DEDUP_REMOVED lines=9> */
.L_x_145:
        /* <DEDUP_REMOVED lines=9> */
.L_x_146:
        /* <DEDUP_REMOVED lines=9> */
.L_x_147:
        /* <DEDUP_REMOVED lines=9> */
.L_x_148:
        /* <DEDUP_REMOVED lines=9> */
.L_x_149:
        /* <DEDUP_REMOVED lines=9> */
.L_x_150:
        /* <DEDUP_REMOVED lines=9> */
.L_x_151:
        /* <DEDUP_REMOVED lines=9> */
.L_x_152:
        /* <DEDUP_REMOVED lines=9> */
.L_x_153:
        /* <DEDUP_REMOVED lines=9> */
.L_x_154:
        /* <DEDUP_REMOVED lines=9> */
.L_x_155:
        /* <DEDUP_REMOVED lines=9> */
.L_x_156:
        /* <DEDUP_REMOVED lines=9> */
.L_x_157:
        /* <DEDUP_REMOVED lines=9> */
.L_x_158:
        /* <DEDUP_REMOVED lines=9> */
.L_x_159:
        /* <DEDUP_REMOVED lines=9> */
.L_x_160:
        /* <DEDUP_REMOVED lines=9> */
.L_x_161:
        /* <DEDUP_REMOVED lines=9> */
.L_x_162:
        /* <DEDUP_REMOVED lines=9> */
.L_x_163:
        /* <DEDUP_REMOVED lines=9> */
.L_x_164:
        /* <DEDUP_REMOVED lines=9> */
.L_x_165:
        /* <DEDUP_REMOVED lines=9> */
.L_x_166:
        /* <DEDUP_REMOVED lines=9> */
.L_x_167:
        /* <DEDUP_REMOVED lines=9> */
.L_x_168:
        /* <DEDUP_REMOVED lines=9> */
.L_x_169:
        /* <DEDUP_REMOVED lines=9> */
.L_x_170:
        /* <DEDUP_REMOVED lines=9> */
.L_x_171:
        /* <DEDUP_REMOVED lines=9> */
.L_x_172:
        /* <DEDUP_REMOVED lines=9> */
.L_x_173:
        /* <DEDUP_REMOVED lines=9> */
.L_x_174:
        /* <DEDUP_REMOVED lines=9> */
.L_x_175:
        /* <DEDUP_REMOVED lines=9> */
.L_x_176:
        /* <DEDUP_REMOVED lines=9> */
.L_x_177:
        /* <DEDUP_REMOVED lines=9> */
.L_x_178:
[----:B------:R-:W1:Y:S01]  /*5f70*/  SYNCS.PHASECHK.TRANS64.TRYWAIT P0, [R6+URZ], R5 ;  /* 0x00000005060075a7 */ /* 0x000e62000800017f */
[----:B------:R-:W-:-:S05]  /*5f80*/  VIADD R0, R0, 0x1 ;  /* 0x0000000100007836 */ /* 0x000fca0000000000 */
[----:B------:R-:W-:-:S04]  /*5f90*/  ISETP.NE.AND P1, PT, R0, 0x32, PT ;  /* 0x000000320000780c */ /* 0x000fc80003f25270 */
[----:B------:R-:W-:Y:S02]  /*5fa0*/  SEL R2, RZ, 0x1, P1 ;  /* 0x00000001ff027807 */ /* 0x000fe40000800000 */
[----:B------:R-:W-:Y:S02]  /*5fb0*/  SEL R0, R0, RZ, P1 ;  /* 0x000000ff00007207 */ /* 0x000fe40000800000 */
[----:B------:R-:W-:Y:S01]  /*5fc0*/  LOP3.LUT R2, R11, R2, RZ, 0x3c, !PT ;  /* 0x000000020b027212 */ /* 0x000fe200078e3cff */
[----:B-1----:R-:W-:Y:S06]  /*5fd0*/  @!P0 BRA `(.L_x_120) ;  /* 0x0000001000988947 */ /* 0x002fec0003800000 */
.L_x_179:
[----:B------:R-:W-:Y:S01]  /*5fe0*/  IMAD R3, R0, 0x8, R3 ;  /* 0x0000000800037824 */ /* 0x000fe200078e0203 */
[----:B------:R-:W-:-:S07]  /*5ff0*/  SHF.L.U32 R0, R2, 0x1f, RZ ;  /* 0x0000001f02007819 */ /* 0x000fce00000006ff */
.L_x_121:
[----:B--2---:R2:W3:Y:S02]  /*6000*/  SYNCS.PHASECHK.TRANS64.TRYWAIT P0, [R3+URZ], R0 ;  /* 0x00000000030075a7 */ /* 0x0044e4000800017f */
[----:B---3--:R-:W-:Y:S05]  /*6010*/  @!P0 NANOSLEEP.SYNCS 0x989680 ;  /* 0x009896800000895d */ /* 0x008fea0003900000 */
[----:B------:R-:W3:Y:S02]  /*6020*/  @!P0 SYNCS.PHASECHK.TRANS64 P0, [R3+URZ], R0 ;  /* 0x00000000030085a7 */ /* 0x000ee4000800007f */
[----:B---3--:R-:W-:Y:S05]  /*6030*/  @!P0 BRA `(.L_x_121) ;  /* 0xfffffffc00f08947 */ /* 0x008fea000383ffff */
.L_x_70:
[----:B------:R-:W-:Y:S05]  /*6040*/  BSYNC B0 ;  /* 0x0000000000007941 */ /* 0x000fea0003800000 */
.L_x_69:
[----:B------:R-:W-:Y:S05]  /*6050*/  EXIT ;  /* 0x000000000000794d */ /* 0x000fea0003800000 */
.L_x_20:
[----:B0-----:R-:W-:-:S04]  /*6060*/  IMAD.U32 R21, RZ, RZ, UR17 ;  /* 0x00000011ff157e24 */ /* 0x001fc8000f8e00ff */
[----:B------:R0:W1:Y:S03]  /*6070*/  SYNCS.PHASECHK.TRANS64.TRYWAIT P1, [R21+URZ+-0x8], R20 ;  /* 0xfffff814150075a7 */ /* 0x000066000802017f */
[----:B-1----:R-:W-:Y:S05]  /*6080*/  @!P1 NANOSLEEP.SYNCS 0x989680 ;  /* 0x009896800000995d */ /* 0x002fea0003900000 */
[----:B------:R-:W1:Y:S02]  /*6090*/  @!P1 SYNCS.PHASECHK.TRANS64 P1, [R21+URZ+-0x8], R20 ;  /* 0xfffff814150095a7 */ /* 0x000e64000802007f */
[----:B-1----:R-:W-:Y:S05]  /*60a0*/  @!P1 BRA `(.L_x_20) ;  /* 0xfffffffc00ec9947 */ /* 0x002fea000383ffff */
[----:B------:R-:W-:Y:S05]  /*60b0*/  BRA `(.L_x_122) ;  /* 0xffffffbc004c7947 */ /* 0x000fea000383ffff */
.L_x_25:
[----:B-1----:R-:W-:-:S04]  /*60c0*/  IMAD.U32 R21, RZ, RZ, UR6 ;  /* 0x00000006ff157e24 */ /* 0x002fc8000f8e00ff */
[----:B------:R1:W2:Y:S03]  /*60d0*/  SYNCS.PHASECHK.TRANS64.TRYWAIT P1, [R21+URZ], R20 ;  /* 0x00000014150075a7 */ /* 0x0002a6000802017f */
[----:B--2---:R-:W-:Y:S05]  /*60e0*/  @!P1 NANOSLEEP.SYNCS 0x989680 ;  /* 0x009896800000995d */ /* 0x004fea0003900000 */
[----:B------:R-:W2:Y:S02]  /*60f0*/  @!P1 SYNCS.PHASECHK.TRANS64 P1, [R21+URZ], R20 ;  /* 0x00000014150095a7 */ /* 0x000ea4000802007f */
[----:B--2---:R-:W-:Y:S05]  /*6100*/  @!P1 BRA `(.L_x_25) ;  /* 0xfffffffc00ec9947 */ /* 0x004fea000383ffff */
[----:B------:R-:W-:Y:S05]  /*6110*/  BRA `(.L_x_24) ;  /* 0xffffffbc008c7947 */ /* 0x000fea000383ffff */
.L_x_31:
[----:B-1----:R-:W-:-:S04]  /*6120*/  IMAD.U32 R23, RZ, RZ, UR9 ;  /* 0x00000009ff177e24 */ /* 0x002fc8000f8e00ff */
[----:B------:R1:W2:Y:S03]  /*6130*/  SYNCS.PHASECHK.TRANS64.TRYWAIT P1, [R23+URZ], R22 ;  /* 0x00000016170075a7 */ /* 0x0002a6000802017f */
[----:B--2---:R-:W-:Y:S05]  /*6140*/  @!P1 NANOSLEEP.SYNCS 0x989680 ;  /* 0x009896800000995d */ /* 0x004fea0003900000 */
[----:B------:R-:W2:Y:S02]  /*6150*/  @!P1 SYNCS.PHASECHK.TRANS64 P1, [R23+URZ], R22 ;  /* 0x00000016170095a7 */ /* 0x000ea4000802007f */
[----:B--2---:R-:W-:Y:S05]  /*6160*/  @!P1 BRA `(.L_x_31) ;  /* 0xfffffffc00ec9947 */ /* 0x004fea000383ffff */
[----:B------:R-:W-:Y:S05]  /*6170*/  BRA `(.L_x_30) ;  /* 0xffffffc0003c7947 */ /* 0x000fea000383ffff */
.L_x_39:
[----:B0-----:R-:W-:-:S04]  /*6180*/  IMAD.U32 R21, RZ, RZ, UR17 ;  /* 0x00000011ff157e24 */ /* 0x001fc8000f8e00ff */
[----:B------:R0:W1:Y:S03]  /*6190*/  SYNCS.PHASECHK.TRANS64.TRYWAIT P0, [R21+URZ+0x8], R20 ;  /* 0x00000814150075a7 */ /* 0x000066000800017f */
[----:B-1----:R-:W-:Y:S05]  /*61a0*/  @!P0 NANOSLEEP.SYNCS 0x989680 ;  /* 0x009896800000895d */ /* 0x002fea0003900000 */
[----:B------:R-:W1:Y:S02]  /*61b0*/  @!P0 SYNCS.PHASECHK.TRANS64 P0, [R21+URZ+0x8], R20 ;  /* 0x00000814150085a7 */ /* 0x000e64000800007f */
[----:B-1----:R-:W-:Y:S05]  /*61c0*/  @!P0 BRA `(.L_x_39) ;  /* 0xfffffffc00ec8947 */ /* 0x002fea000383ffff */
[----:B------:R-:W-:Y:S05]  /*61d0*/  BRA `(.L_x_123) ;  /* 0xffffffc400947947 */ /* 0x000fea000383ffff */
.L_x_56:
[----:B------:R-:W-:Y:S01]  /*61e0*/  BSSY B1, `(.L_x_124) ;  /* 0x0000006000017945 */ /* 0x000fe20003800000 */
[----:B------:R-:W-:-:S07]  /*61f0*/  IMAD.MOV.U32 R2, RZ, RZ, -0x1 ;  /* 0xffffffffff027424 */ /* 0x000fce00078e00ff */
[----:B------:R-:W-:Y:S05]  /*6200*/  WARPSYNC.COLLECTIVE R2, `(.L_x_125) ;  /* 0x00000000020c7348 */ /* 0x000fea0003c00000 */
[----:B------:R-:W-:Y:S02]  /*6210*/  ELECT P1, UR62, PT ;  /* 0x00000000003e782f */ /* 0x000fe40003820000 */
[----:B------:R-:W-:Y:S01]  /*6220*/  MOV R2, UR62 ;  /* 0x0000003e00027c02 */ /* 0x000fe20008000f00 */
[----:B------:R-:W-:Y:S10]  /*6230*/  ENDCOLLECTIVE ;  /* 0x000000000000791b */ /* 0x000ff40003800000 */
.L_x_125:
[----:B------:R-:W-:Y:S05]  /*6240*/  BSYNC B1 ;  /* 0x0000000000017941 */ /* 0x000fea0003800000 */
.L_x_124:
[----:B------:R-:W-:Y:S05]  /*6250*/  BRA `(.L_x_126) ;  /* 0xffffffd400807947 */ /* 0x000fea000383ffff */
.L_x_59:
[----:B0-----:R0:W1:Y:S02]  /*6260*/  SYNCS.PHASECHK.TRANS64.TRYWAIT P1, [R20+URZ+0x190], R3 ;  /* 0x00019003140075a7 */ /* 0x001064000802017f */
[----:B-1----:R-:W-:Y:S05]  /*6270*/  @!P1 NANOSLEEP.SYNCS 0x989680 ;  /* 0x009896800000995d */ /* 0x002fea0003900000 */
[----:B------:R-:W1:Y:S02]  /*6280*/  @!P1 SYNCS.PHASECHK.TRANS64 P1, [R20+URZ+0x190], R3 ;  /* 0x00019003140095a7 */ /* 0x000e64000802007f */
[----:B-1----:R-:W-:Y:S05]  /*6290*/  @!P1 BRA `(.L_x_59) ;  /* 0xfffffffc00f09947 */ /* 0x002fea000383ffff */
[----:B------:R-:W-:Y:S05]  /*62a0*/  BRA `(.L_x_127) ;  /* 0xffffffd400b47947 */ /* 0x000fea000383ffff */
.L_x_68:
[----:B------:R-:W-:Y:S01]  /*62b0*/  BSSY B0, `(.L_x_128) ;  /* 0x0000006000007945 */ /* 0x000fe20003800000 */
[----:B------:R-:W-:-:S07]  /*62c0*/  IMAD.MOV.U32 R2, RZ, RZ, -0x1 ;  /* 0xffffffffff027424 */ /* 0x000fce00078e00ff */
[----:B------:R-:W-:Y:S05]  /*62d0*/  WARPSYNC.COLLECTIVE R2, `(.L_x_129) ;  /* 0x00000000020c7348 */ /* 0x000fea0003c00000 */
[----:B------:R-:W-:Y:S02]  /*62e0*/  ELECT P1, UR62, PT ;  /* 0x00000000003e782f */ /* 0x000fe40003820000 */
[----:B------:R-:W-:Y:S01]  /*62f0*/  MOV R2, UR62 ;  /* 0x0000003e00027c02 */ /* 0x000fe20008000f00 */
[----:B------:R-:W-:Y:S10]  /*6300*/  ENDCOLLECTIVE ;  /* 0x000000000000791b */ /* 0x000ff40003800000 */
.L_x_129:
[----:B------:R-:W-:Y:S05]  /*6310*/  BSYNC B0 ;  /* 0x0000000000007941 */ /* 0x000fea0003800000 */
.L_x_128:
[----:B------:R-:W-:Y:S01]  /*6320*/  PLOP3.LUT P0, PT, P1, PT, PT, 0x80, 0x0 ;  /* 0x000000000000781c */ /* 0x000fe20000f0f070 */
[----:B------:R-:W-:-:S12]  /*6330*/  BRA `(.L_x_130) ;  /* 0xffffffe0001c7947 */ /* 0x000fd8000383ffff */
.L_x_72:
[----:B0-----:R0:W1:Y:S02]  /*6340*/  SYNCS.PHASECHK.TRANS64.TRYWAIT P0, [R5+URZ], R2 ;  /* 0x00000002050075a7 */ /* 0x001064000800017f */
[----:B-1----:R-:W-:Y:S05]  /*6350*/  @!P0 NANOSLEEP.SYNCS 0x989680 ;  /* 0x009896800000895d */ /* 0x002fea0003900000 */
[----:B------:R-:W1:Y:S02]  /*6360*/  @!P0 SYNCS.PHASECHK.TRANS64 P0, [R5+URZ], R2 ;  /* 0x00000002050085a7 */ /* 0x000e64000800007f */
[----:B-1----:R-:W-:Y:S05]  /*6370*/  @!P0 BRA `(.L_x_72) ;  /* 0xfffffffc00f08947 */ /* 0x002fea000383ffff */
[----:B------:R-:W-:Y:S05]  /*6380*/  BRA `(.L_x_131) ;  /* 0xffffffe0005c7947 */ /* 0x000fea000383ffff */
.L_x_73:
[----:B0-----:R0:W1:Y:S02]  /*6390*/  SYNCS.PHASECHK.TRANS64.TRYWAIT P0, [R7+URZ], R4 ;  /* 0x00000004070075a7 */ /* 0x001064000800017f */
[----:B-1----:R-:W-:Y:S05]  /*63a0*/  @!P0 NANOSLEEP.SYNCS 0x989680 ;  /* 0x009896800000895d */ /* 0x002fea0003900000 */
[----:B------:R-:W1:Y:S02]  /*63b0*/  @!P0 SYNCS.PHASECHK.TRANS64 P0, [R7+URZ], R4 ;  /* 0x00000004070085a7 */ /* 0x000e64000800007f */
[----:B-1----:R-:W-:Y:S05]  /*63c0*/  @!P0 BRA `(.L_x_73) ;  /* 0xfffffffc00f08947 */ /* 0x002fea000383ffff */
[----:B------:R-:W-:Y:S05]  /*63d0*/  BRA `(.L_x_132) ;  /* 0xffffffe0006c7947 */ /* 0x000fea000383ffff */
.L_x_74:
[----:B0-----:R0:W1:Y:S02]  /*63e0*/  SYNCS.PHASECHK.TRANS64.TRYWAIT P0, [R6+URZ], R5 ;  /* 0x00000005060075a7 */ /* 0x001064000800017f */
[----:B-1----:R-:W-:Y:S05]  /*63f0*/  @!P0 NANOSLEEP.SYNCS 0x989680 ;  /* 0x009896800000895d */ /* 0x002fea0003900000 */
[----:B------:R-:W1:Y:S02]  /*6400*/  @!P0 SYNCS.PHASECHK.TRANS64 P0, [R6+URZ], R5 ;  /* 0x00000005060085a7 */ /* 0x000e64000800007f */
[----:B-1----:R-:W-:Y:S05]  /*6410*/  @!P0 BRA `(.L_x_74) ;  /* 0xfffffffc00f08947 */ /* 0x002fea000383ffff */
[----:B------:R-:W-:Y:S05]  /*6420*/  BRA `(.L_x_133) ;  /* 0xffffffe0007c7947 */ /* 0x000fea000383ffff */
.L_x_75:
[----:B0-----:R0:W1:Y:S02]  /*6430*/  SYNCS.PHASECHK.TRANS64.TRYWAIT P0, [R7+URZ], R4 ;  /* 0x00000004070075a7 */ /* 0x001064000800017f */
[----:B-1----:R-:W-:Y:S05]  /*6440*/  @!P0 NANOSLEEP.SYNCS 0x989680 ;  /* 0x009896800000895d */ /* 0x002fea0003900000 */
[----:B------:R-:W1:Y:S02]  /*6450*/  @!P0 SYNCS.PHASECHK.TRANS64 P0, [R7+URZ], R4 ;  /* 0x00000004070085a7 */ /* 0x000e64000800007f */
[----:B-1----:R-:W-:Y:S05]  /*6460*/  @!P0 BRA `(.L_x_75) ;  /* 0xfffffffc00f08947 */ /* 0x002fea000383ffff */
[----:B------:R-:W-:Y:S05]  /*6470*/  BRA `(.L_x_134) ;  /* 0xffffffe0008c7947 */ /* 0x000fea000383ffff */
.L_x_76:
[----:B0-----:R0:W1:Y:S02]  /*6480*/  SYNCS.PHASECHK.TRANS64.TRYWAIT P0, [R6+URZ], R5 ;  /* 0x00000005060075a7 */ /* 0x001064000800017f */
[----:B-1----:R-:W-:Y:S05]  /*6490*/  @!P0 NANOSLEEP.SYNCS 0x989680 ;  /* 0x009896800000895d */ /* 0x002fea0003900000 */
[----:B------:R-:W1:Y:S02]  /*64a0*/  @!P0 SYNCS.PHASECHK.TRANS64 P0, [R6+URZ], R5 ;  /* 0x00000005060085a7 */ /* 0x000e64000800007f */
[----:B-1----:R-:W-:Y:S05]  /*64b0*/  @!P0 BRA `(.L_x_76) ;  /* 0xfffffffc00f08947 */ /* 0x002fea000383ffff */
[----:B------:R-:W-:Y:S05]  /*64c0*/  BRA `(.L_x_135) ;  /* 0xffffffe0009c7947 */ /* 0x000fea000383ffff */
.L_x_77:
[----:B0-----:R0:W1:Y:S02]  /*64d0*/  SYNCS.PHASECHK.TRANS64.TRYWAIT P0, [R7+URZ], R4 ;  /* 0x00000004070075a7 */ /* 0x001064000800017f */
[----:B-1----:R-:W-:Y:S05]  /*64e0*/  @!P0 NANOSLEEP.SYNCS 0x989680 ;  /* 0x009896800000895d */ /* 0x002fea0003900000 */
[----:B------:R-:W1:Y:S02]  /*64f0*/  @!P0 SYNCS.PHASECHK.TRANS64 P0, [R7+URZ], R4 ;  /* 0x00000004070085a7 */ /* 0x000e64000800007f */
[----:B-1----:R-:W-:Y:S05]  /*6500*/  @!P0 BRA `(.L_x_77) ;  /* 0xfffffffc00f08947 */ /* 0x002fea000383ffff */
[----:B------:R-:W-:Y:S05]  /*6510*/  BRA `(.L_x_136) ;  /* 0xffffffe000ac7947 */ /* 0x000fea000383ffff */
.L_x_78:
[----:B0-----:R0:W1:Y:S02]  /*6520*/  SYNCS.PHASECHK.TRANS64.TRYWAIT P0, [R6+URZ], R5 ;  /* 0x00000005060075a7 */ /* 0x001064000800017f */
[----:B-1----:R-:W-:Y:S05]  /*6530*/  @!P0 NANOSLEEP.SYNCS 0x989680 ;  /* 0x009896800000895d */ /* 0x002fea0003900000 */
[----:B------:R-:W1:Y:S02]  /*6540*/  @!P0 SYNCS.PHASECHK.TRANS64 P0, [R6+URZ], R5 ;  /* 0x00000005060085a7 */ /* 0x000e64000800007f */
[----:B-1----:R-:W-:Y:S05]  /*6550*/  @!P0 BRA `(.L_x_78) ;  /* 0xfffffffc00f08947 */ /* 0x002fea000383ffff */
[----:B------:R-:W-:Y:S05]  /*6560*/  BRA `(.L_x_137) ;  /* 0xffffffe000bc7947 */ /* 0x000fea000383ffff */
.L_x_79:
[----:B0-----:R0:W1:Y:S02]  /*6570*/  SYNCS.PHASECHK.TRANS64.TRYWAIT P0, [R7+URZ], R4 ;  /* 0x00000004070075a7 */ /* 0x001064000800017f */
[----:B-1----:R-:W-:Y:S05]  /*6580*/  @!P0 NANOSLEEP.SYNCS 0x989680 ;  /* 0x009896800000895d */ /* 0x002fea0003900000 */
[----:B------:R-:W1:Y:S02]  /*6590*/  @!P0 SYNCS.PHASECHK.TRANS64 P0, [R7+URZ], R4 ;  /* 0x00000004070085a7 */ /* 0x000e64000800007f */
[----:B-1----:R-:W-:Y:S05]  /*65a0*/  @!P0 BRA `(.L_x_79) ;  /* 0xfffffffc00f08947 */ /* 0x002fea000383ffff */
[----:B------:R-:W-:Y:S05]  /*65b0*/  BRA `(.L_x_138) ;  /* 0xffffffe000cc7947 */ /* 0x000fea000383ffff */
.L_x_80:
[----:B0-----:R0:W1:Y:S02]  /*65c0*/  SYNCS.PHASECHK.TRANS64.TRYWAIT P0, [R6+URZ], R5 ;  /* 0x00000005060075a7 */ /* 0x001064000800017f */
[----:B-1----:R-:W-:Y:S05]  /*65d0*/  @!P0 NANOSLEEP.SYNCS 0x989680 ;  /* 0x009896800000895d */ /* 0x002fea0003900000 */
[----:B------:R-:W1:Y:S02]  /*65e0*/  @!P0 SYNCS.PHASECHK.TRANS64 P0, [R6+URZ], R5 ;  /* 0x00000005060085a7 */ /* 0x000e64000800007f */
[----:B-1----:R-:W-:Y:S05]  /*65f0*/  @!P0 BRA `(.L_x_80) ;  /* 0xfffffffc00f08947 */ /* 0x002fea000383ffff */
[----:B------:R-:W-:Y:S05]  /*6600*/  BRA `(.L_x_139) ;  /* 0xffffffe000dc7947 */ /* 0x000fea000383ffff */
.L_x_81:
[----:B0-----:R0:W1:Y:S02]  /*6610*/  SYNCS.PHASECHK.TRANS64.TRYWAIT P0, [R7+URZ], R4 ;  /* 0x00000004070075a7 */ /* 0x001064000800017f */
[----:B-1----:R-:W-:Y:S05]  /*6620*/  @!P0 NANOSLEEP.SYNCS 0x989680 ;  /* 0x009896800000895d */ /* 0x002fea0003900000 */
[----:B------:R-:W1:Y:S02]  /*6630*/  @!P0 SYNCS.PHASECHK.TRANS64 P0, [R7+URZ], R4 ;  /* 0x00000004070085a7 */ /* 0x000e64000800007f */
[----:B-1----:R-:W-:Y:S05]  /*6640*/  @!P0 BRA `(.L_x_81) ;  /* 0xfffffffc00f08947 */ /* 0x002fea000383ffff */
[----:B------:R-:W-:Y:S05]  /*6650*/  BRA `(.L_x_140) ;  /* 0xffffffe000ec7947 */ /* 0x000fea000383ffff */
.L_x_82:
[----:B0-----:R0:W1:Y:S02]  /*6660*/  SYNCS.PHASECHK.TRANS64.TRYWAIT P0, [R6+URZ], R5 ;  /* 0x00000005060075a7 */ /* 0x001064000800017f */
[----:B-1----:R-:W-:Y:S05]  /*6670*/  @!P0 NANOSLEEP.SYNCS 0x989680 ;  /* 0x009896800000895d */ /* 0x002fea0003900000 */
[----:B------:R-:W1:Y:S02]  /*6680*/  @!P0 SYNCS.PHASECHK.TRANS64 P0, [R6+URZ], R5 ;  /* 0x00000005060085a7 */ /* 0x000e64000800007f */
[----:B-1----:R-:W-:Y:S05]  /*6690*/  @!P0 BRA `(.L_x_82) ;  /* 0xfffffffc00f08947 */ /* 0x002fea000383ffff */
[----:B------:R-:W-:Y:S05]  /*66a0*/  BRA `(.L_x_141) ;  /* 0xffffffe000fc7947 */ /* 0x000fea000383ffff */
.L_x_83:
[----:B0-----:R0:W1:Y:S02]  /*66b0*/  SYNCS.PHASECHK.TRANS64.TRYWAIT P0, [R7+URZ], R4 ;  /* 0x00000004070075a7 */ /* 0x001064000800017f */
[----:B-1----:R-:W-:Y:S05]  /*66c0*/  @!P0 NANOSLEEP.SYNCS 0x989680 ;  /* 0x009896800000895d */ /* 0x002fea0003900000 */
[----:B------:R-:W1:Y:S02]  /*66d0*/  @!P0 SYNCS.PHASECHK.TRANS64 P0, [R7+URZ], R4 ;  /* 0x00000004070085a7 */ /* 0x000e64000800007f */
[----:B-1----:R-:W-:Y:S05]  /*66e0*/  @!P0 BRA `(.L_x_83) ;  /* 0xfffffffc00f08947 */ /* 0x002fea000383ffff */
[----:B------:R-:W-:Y:S05]  /*66f0*/  BRA `(.L_x_142) ;  /* 0xffffffe4000c7947 */ /* 0x000fea000383ffff */
.L_x_84:
[----:B0-----:R0:W1:Y:S02]  /*6700*/  SYNCS.PHASECHK.TRANS64.TRYWAIT P0, [R6+URZ], R5 ;  /* 0x00000005060075a7 */ /* 0x001064000800017f */
[----:B-1----:R-:W-:Y:S05]  /*6710*/  @!P0 NANOSLEEP.SYNCS 0x989680 ;  /* 0x009896800000895d */ /* 0x002fea0003900000 */
[----:B------:R-:W1:Y:S02]  /*6720*/  @!P0 SYNCS.PHASECHK.TRANS64 P0, [R6+URZ], R5 ;  /* 0x00000005060085a7 */ /* 0x000e64000800007f */
[----:B-1----:R-:W-:Y:S05]  /*6730*/  @!P0 BRA `(.L_x_84) ;  /* 0xfffffffc00f08947 */ /* 0x002fea000383ffff */
[----:B------:R-:W-:Y:S05]  /*6740*/  BRA `(.L_x_143) ;  /* 0xffffffe4001c7947 */ /* 0x000fea000383ffff */
.L_x_85:
[----:B0-----:R0:W1:Y:S02]  /*6750*/  SYNCS.PHASECHK.TRANS64.TRYWAIT P0, [R7+URZ], R4 ;  /* 0x00000004070075a7 */ /* 0x001064000800017f */
[----:B-1----:R-:W-:Y:S05]  /*6760*/  @!P0 NANOSLEEP.SYNCS 0x989680 ;  /* 0x009896800000895d */ /* 0x002fea0003900000 */
[----:B------:R-:W1:Y:S02]  /*6770*/  @!P0 SYNCS.PHASECHK.TRANS64 P0, [R7+URZ], R4 ;  /* 0x00000004070085a7 */ /* 0x000e64000800007f */
[----:B-1----:R-:W-:Y:S05]  /*6780*/  @!P0 BRA `(.L_x_85) ;  /* 0xfffffffc00f08947 */ /* 0x002fea000383ffff */
[----:B------:R-:W-:Y:S05]  /*6790*/  BRA `(.L_x_144) ;  /* 0xffffffe4002c7947 */ /* 0x000fea000383ffff */
.L_x_86:
[----:B0-----:R0:W1:Y:S02]  /*67a0*/  SYNCS.PHASECHK.TRANS64.TRYWAIT P0, [R6+URZ], R5 ;  /* 0x00000005060075a7 */ /* 0x001064000800017f */
[----:B-1----:R-:W-:Y:S05]  /*67b0*/  @!P0 NANOSLEEP.SYNCS 0x989680 ;  /* 0x009896800000895d */ /* 0x002fea0003900000 */
[----:B------:R-:W1:Y:S02]  /*67c0*/  @!P0 SYNCS.PHASECHK.TRANS64 P0, [R6+URZ], R5 ;  /* 0x00000005060085a7 */ /* 0x000e64000800007f */
[----:B-1----:R-:W-:Y:S05]  /*67d0*/  @!P0 BRA `(.L_x_86) ;  /* 0xfffffffc00f08947 */ /* 0x002fea000383ffff */
[----:B------:R-:W-:Y:S05]  /*67e0*/  BRA `(.L_x_145) ;  /* 0xffffffe4003c7947 */ /* 0x000fea000383ffff */
.L_x_87:
[----:B0-----:R0:W1:Y:S02]  /*67f0*/  SYNCS.PHASECHK.TRANS64.TRYWAIT P0, [R7+URZ], R4 ;  /* 0x00000004070075a7 */ /* 0x001064000800017f */
[----:B-1----:R-:W-:Y:S05]  /*6800*/  @!P0 NANOSLEEP.SYNCS 0x989680 ;  /* 0x009896800000895d */ /* 0x002fea0003900000 */
[----:B------:R-:W1:Y:S02]  /*6810*/  @!P0 SYNCS.PHASECHK.TRANS64 P0, [R7+URZ], R4 ;  /* 0x00000004070085a7 */ /* 0x000e64000800007f */
[----:B-1----:R-:W-:Y:S05]  /*6820*/  @!P0 BRA `(.L_x_87) ;  /* 0xfffffffc00f08947 */ /* 0x002fea000383ffff */
[----:B------:R-:W-:Y:S05]  /*6830*/  BRA `(.L_x_146) ;  /* 0xffffffe4004c7947 */ /* 0x000fea000383ffff */
.L_x_88:
[----:B0-----:R0:W1:Y:S02]  /*6840*/  SYNCS.PHASECHK.TRANS64.TRYWAIT P0, [R6+URZ], R5 ;  /* 0x00000005060075a7 */ /* 0x001064000800017f */
[----:B-1----:R-:W-:Y:S05]  /*6850*/  @!P0 NANOSLEEP.SYNCS 0x989680 ;  /* 0x009896800000895d */ /* 0x002fea0003900000 */
[----:B------:R-:W1:Y:S02]  /*6860*/  @!P0 SYNCS.PHASECHK.TRANS64 P0, [R6+URZ], R5 ;  /* 0x00000005060085a7 */ /* 0x000e64000800007f */
[----:B-1----:R-:W-:Y:S05]  /*6870*/  @!P0 BRA `(.L_x_88) ;  /* 0xfffffffc00f08947 */ /* 0x002fea000383ffff */
[----:B------:R-:W-:Y:S05]  /*6880*/  BRA `(.L_x_147) ;  /* 0xffffffe4005c7947 */ /* 0x000fea000383ffff */
.L_x_89:
[----:B0-----:R0:W1:Y:S02]  /*6890*/  SYNCS.PHASECHK.TRANS64.TRYWAIT P0, [R7+URZ], R4 ;  /* 0x00000004070075a7 */ /* 0x001064000800017f */
[----:B-1----:R-:W-:Y:S05]  /*68a0*/  @!P0 NANOSLEEP.SYNCS 0x989680 ;  /* 0x009896800000895d */ /* 0x002fea0003900000 */
[----:B------:R-:W1:Y:S02]  /*68b0*/  @!P0 SYNCS.PHASECHK.TRANS64 P0, [R7+URZ], R4 ;  /* 0x00000004070085a7 */ /* 0x000e64000800007f */
[----:B-1----:R-:W-:Y:S05]  /*68c0*/  @!P0 BRA `(.L_x_89) ;  /* 0xfffffffc00f08947 */ /* 0x002fea000383ffff */
[----:B------:R-:W-:Y:S05]  /*68d0*/  BRA `(.L_x_148) ;  /* 0xffffffe4006c7947 */ /* 0x000fea000383ffff */
.L_x_90:
[----:B0-----:R0:W1:Y:S02]  /*68e0*/  SYNCS.PHASECHK.TRANS64.TRYWAIT P0, [R6+URZ], R5 ;  /* 0x00000005060075a7 */ /* 0x001064000800017f */
[----:B-1----:R-:W-:Y:S05]  /*68f0*/  @!P0 NANOSLEEP.SYNCS 0x989680 ;  /* 0x009896800000895d */ /* 0x002fea0003900000 */
[----:B------:R-:W1:Y:S02]  /*6900*/  @!P0 SYNCS.PHASECHK.TRANS64 P0, [R6+URZ], R5 ;  /* 0x00000005060085a7 */ /* 0x000e64000800007f */
[----:B-1----:R-:W-:Y:S05]  /*6910*/  @!P0 BRA `(.L_x_90) ;  /* 0xfffffffc00f08947 */ /* 0x002fea000383ffff */
[----:B------:R-:W-:Y:S05]  /*6920*/  BRA `(.L_x_149) ;  /* 0xffffffe4007c7947 */ /* 0x000fea000383ffff */
.L_x_91:
[----:B0-----:R0:W1:Y:S02]  /*6930*/  SYNCS.PHASECHK.TRANS64.TRYWAIT P0, [R7+URZ], R4 ;  /* 0x00000004070075a7 */ /* 0x001064000800017f */
[----:B-1----:R-:W-:Y:S05]  /*6940*/  @!P0 NANOSLEEP.SYNCS 0x989680 ;  /* 0x009896800000895d */ /* 0x002fea0003900000 */
[----:B------:R-:W1:Y:S02]  /*6950*/  @!P0 SYNCS.PHASECHK.TRANS64 P0, [R7+URZ], R4 ;  /* 0x00000004070085a7 */ /* 0x000e64000800007f */
[----:B-1----:R-:W-:Y:S05]  /*6960*/  @!P0 BRA `(.L_x_91) ;  /* 0xfffffffc00f08947 */ /* 0x002fea000383ffff */
[----:B------:R-:W-:Y:S05]  /*6970*/  BRA `(.L_x_150) ;  /* 0xffffffe4008c7947 */ /* 0x000fea000383ffff */
.L_x_92:
[----:B0-----:R0:W1:Y:S02]  /*6980*/  SYNCS.PHASECHK.TRANS64.TRYWAIT P0, [R6+URZ], R5 ;  /* 0x00000005060075a7 */ /* 0x001064000800017f */
[----:B-1----:R-:W-:Y:S05]  /*6990*/  @!P0 NANOSLEEP.SYNCS 0x989680 ;  /* 0x009896800000895d */ /* 0x002fea0003900000 */
[----:B------:R-:W1:Y:S02]  /*69a0*/  @!P0 SYNCS.PHASECHK.TRANS64 P0, [R6+URZ], R5 ;  /* 0x00000005060085a7 */ /* 0x000e64000800007f */
[----:B-1----:R-:W-:Y:S05]  /*69b0*/  @!P0 BRA `(.L_x_92) ;  /* 0xfffffffc00f08947 */ /* 0x002fea000383ffff */
[----:B------:R-:W-:Y:S05]  /*69c0*/  BRA `(.L_x_151) ;  /* 0xffffffe4009c7947 */ /* 0x000fea000383ffff */
.L_x_93:
[----:B0-----:R0:W1:Y:S02]  /*69d0*/  SYNCS.PHASECHK.TRANS64.TRYWAIT P0, [R7+URZ], R4 ;  /* 0x00000004070075a7 */ /* 0x001064000800017f */
[----:B-1----:R-:W-:Y:S05]  /*69e0*/  @!P0 NANOSLEEP.SYNCS 0x989680 ;  /* 0x009896800000895d */ /* 0x002fea0003900000 */
[----:B------:R-:W1:Y:S02]  /*69f0*/  @!P0 SYNCS.PHASECHK.TRANS64 P0, [R7+URZ], R4 ;  /* 0x00000004070085a7 */ /* 0x000e64000800007f */
[----:B-1----:R-:W-:Y:S05]  /*6a00*/  @!P0 BRA `(.L_x_93) ;  /* 0xfffffffc00f08947 */ /* 0x002fea000383ffff */
[----:B------:R-:W-:Y:S05]  /*6a10*/  BRA `(.L_x_152) ;  /* 0xffffffe400ac7947 */ /* 0x000fea000383ffff */
.L_x_94:
[----:B0-----:R0:W1:Y:S02]  /*6a20*/  SYNCS.PHASECHK.TRANS64.TRYWAIT P0, [R6+URZ], R5 ;  /* 0x00000005060075a7 */ /* 0x001064000800017f */
[----:B-1----:R-:W-:Y:S05]  /*6a30*/  @!P0 NANOSLEEP.SYNCS 0x989680 ;  /* 0x009896800000895d */ /* 0x002fea0003900000 */
[----:B------:R-:W1:Y:S02]  /*6a40*/  @!P0 SYNCS.PHASECHK.TRANS64 P0, [R6+URZ], R5 ;  /* 0x00000005060085a7 */ /* 0x000e64000800007f */
[----:B-1----:R-:W-:Y:S05]  /*6a50*/  @!P0 BRA `(.L_x_94) ;  /* 0xfffffffc00f08947 */ /* 0x002fea000383ffff */
[----:B------:R-:W-:Y:S05]  /*6a60*/  BRA `(.L_x_153) ;  /* 0xffffffe400bc7947 */ /* 0x000fea000383ffff */
.L_x_95:
[----:B0-----:R0:W1:Y:S02]  /*6a70*/  SYNCS.PHASECHK.TRANS64.TRYWAIT P0, [R7+URZ], R4 ;  /* 0x00000004070075a7 */ /* 0x001064000800017f */
[----:B-1----:R-:W-:Y:S05]  /*6a80*/  @!P0 NANOSLEEP.SYNCS 0x989680 ;  /* 0x009896800000895d */ /* 0x002fea0003900000 */
[----:B------:R-:W1:Y:S02]  /*6a90*/  @!P0 SYNCS.PHASECHK.TRANS64 P0, [R7+URZ], R4 ;  /* 0x00000004070085a7 */ /* 0x000e64000800007f */
[----:B-1----:R-:W-:Y:S05]  /*6aa0*/  @!P0 BRA `(.L_x_95) ;  /* 0xfffffffc00f08947 */ /* 0x002fea000383ffff */
[----:B------:R-:W-:Y:S05]  /*6ab0*/  BRA `(.L_x_154) ;  /* 0xffffffe400cc7947 */ /* 0x000fea000383ffff */
.L_x_96:
[----:B0-----:R0:W1:Y:S02]  /*6ac0*/  SYNCS.PHASECHK.TRANS64.TRYWAIT P0, [R6+URZ], R5 ;  /* 0x00000005060075a7 */ /* 0x001064000800017f */
[----:B-1----:R-:W-:Y:S05]  /*6ad0*/  @!P0 NANOSLEEP.SYNCS 0x989680 ;  /* 0x009896800000895d */ /* 0x002fea0003900000 */
[----:B------:R-:W1:Y:S02]  /*6ae0*/  @!P0 SYNCS.PHASECHK.TRANS64 P0, [R6+URZ], R5 ;  /* 0x00000005060085a7 */ /* 0x000e64000800007f */
[----:B-1----:R-:W-:Y:S05]  /*6af0*/  @!P0 BRA `(.L_x_96) ;  /* 0xfffffffc00f08947 */ /* 0x002fea000383ffff */
[----:B------:R-:W-:Y:S05]  /*6b00*/  BRA `(.L_x_155) ;  /* 0xffffffe400dc7947 */ /* 0x000fea000383ffff */
.L_x_97:
[----:B0-----:R0:W1:Y:S02]  /*6b10*/  SYNCS.PHASECHK.TRANS64.TRYWAIT P0, [R7+URZ], R4 ;  /* 0x00000004070075a7 */ /* 0x001064000800017f */
[----:B-1----:R-:W-:Y:S05]  /*6b20*/  @!P0 NANOSLEEP.SYNCS 0x989680 ;  /* 0x009896800000895d */ /* 0x002fea0003900000 */
[----:B------:R-:W1:Y:S02]  /*6b30*/  @!P0 SYNCS.PHASECHK.TRANS64 P0, [R7+URZ], R4 ;  /* 0x00000004070085a7 */ /* 0x000e64000800007f */
[----:B-1----:R-:W-:Y:S05]  /*6b40*/  @!P0 BRA `(.L_x_97) ;  /* 0xfffffffc00f08947 */ /* 0x002fea000383ffff */
[----:B------:R-:W-:Y:S05]  /*6b50*/  BRA `(.L_x_156) ;  /* 0xffffffe400ec7947 */ /* 0x000fea000383ffff */
.L_x_98:
[----:B0-----:R0:W1:Y:S02]  /*6b60*/  SYNCS.PHASECHK.TRANS64.TRYWAIT P0, [R6+URZ], R5 ;  /* 0x00000005060075a7 */ /* 0x001064000800017f */
[----:B-1----:R-:W-:Y:S05]  /*6b70*/  @!P0 NANOSLEEP.SYNCS 0x989680 ;  /* 0x009896800000895d */ /* 0x002fea0003900000 */
[----:B------:R-:W1:Y:S02]  /*6b80*/  @!P0 SYNCS.PHASECHK.TRANS64 P0, [R6+URZ], R5 ;  /* 0x00000005060085a7 */ /* 0x000e64000800007f */
[----:B-1----:R-:W-:Y:S05]  /*6b90*/  @!P0 BRA `(.L_x_98) ;  /* 0xfffffffc00f08947 */ /* 0x002fea000383ffff */
[----:B------:R-:W-:Y:S05]  /*6ba0*/  BRA `(.L_x_157) ;  /* 0xffffffe400fc7947 */ /* 0x000fea000383ffff */
.L_x_99:
[----:B0-----:R0:W1:Y:S02]  /*6bb0*/  SYNCS.PHASECHK.TRANS64.TRYWAIT P0, [R7+URZ], R4 ;  /* 0x00000004070075a7 */ /* 0x001064000800017f */
[----:B-1----:R-:W-:Y:S05]  /*6bc0*/  @!P0 NANOSLEEP.SYNCS 0x989680 ;  /* 0x009896800000895d */ /* 0x002fea0003900000 */
[----:B------:R-:W1:Y:S02]  /*6bd0*/  @!P0 SYNCS.PHASECHK.TRANS64 P0, [R7+URZ], R4 ;  /* 0x00000004070085a7 */ /* 0x000e64000800007f */
[----:B-1----:R-:W-:Y:S05]  /*6be0*/  @!P0 BRA `(.L_x_99) ;  /* 0xfffffffc00f08947 */ /* 0x002fea000383ffff */
[----:B------:R-:W-:Y:S05]  /*6bf0*/  BRA `(.L_x_158) ;  /* 0xffffffe8000c7947 */ /* 0x000fea000383ffff */
.L_x_100:
[----:B0-----:R0:W1:Y:S02]  /*6c00*/  SYNCS.PHASECHK.TRANS64.TRYWAIT P0, [R6+URZ], R5 ;  /* 0x00000005060075a7 */ /* 0x001064000800017f */
[----:B-1----:R-:W-:Y:S05]  /*6c10*/  @!P0 NANOSLEEP.SYNCS 0x989680 ;  /* 0x009896800000895d */ /* 0x002fea0003900000 */
[----:B------:R-:W1:Y:S02]  /*6c20*/  @!P0 SYNCS.PHASECHK.TRANS64 P0, [R6+URZ], R5 ;  /* 0x00000005060085a7 */ /* 0x000e64000800007f */
[----:B-1----:R-:W-:Y:S05]  /*6c30*/  @!P0 BRA `(.L_x_100) ;  /* 0xfffffffc00f08947 */ /* 0x002fea000383ffff */
[----:B------:R-:W-:Y:S05]  /*6c40*/  BRA `(.L_x_159) ;  /* 0xffffffe8001c7947 */ /* 0x000fea000383ffff */
.L_x_101:
[----:B0-----:R0:W1:Y:S02]  /*6c50*/  SYNCS.PHASECHK.TRANS64.TRYWAIT P0, [R7+URZ], R4 ;  /* 0x00000004070075a7 */ /* 0x001064000800017f */
[----:B-1----:R-:W-:Y:S05]  /*6c60*/  @!P0 NANOSLEEP.SYNCS 0x989680 ;  /* 0x009896800000895d */ /* 0x002fea0003900000 */
[----:B------:R-:W1:Y:S02]  /*6c70*/  @!P0 SYNCS.PHASECHK.TRANS64 P0, [R7+URZ], R4 ;  /* 0x00000004070085a7 */ /* 0x000e64000800007f */
[----:B-1----:R-:W-:Y:S05]  /*6c80*/  @!P0 BRA `(.L_x_101) ;  /* 0xfffffffc00f08947 */ /* 0x002fea000383ffff */
[----:B------:R-:W-:Y:S05]  /*6c90*/  BRA `(.L_x_160) ;  /* 0xffffffe8002c7947 */ /* 0x000fea000383ffff */
.L_x_102:
[----:B0-----:R0:W1:Y:S02]  /*6ca0*/  SYNCS.PHASECHK.TRANS64.TRYWAIT P0, [R6+URZ], R5 ;  /* 0x00000005060075a7 */ /* 0x001064000800017f */
[----:B-1----:R-:W-:Y:S05]  /*6cb0*/  @!P0 NANOSLEEP.SYNCS 0x989680 ;  /* 0x009896800000895d */ /* 0x002fea0003900000 */
[----:B------:R-:W1:Y:S02]  /*6cc0*/  @!P0 SYNCS.PHASECHK.TRANS64 P0, [R6+URZ], R5 ;  /* 0x00000005060085a7 */ /* 0x000e64000800007f */
[----:B-1----:R-:W-:Y:S05]  /*6cd0*/  @!P0 BRA `(.L_x_102) ;  /* 0xfffffffc00f08947 */ /* 0x002fea000383ffff */
[----:B------:R-:W-:Y:S05]  /*6ce0*/  BRA `(.L_x_161) ;  /* 0xffffffe8003c7947 */ /* 0x000fea000383ffff */
.L_x_103:
[----:B0-----:R0:W1:Y:S02]  /*6cf0*/  SYNCS.PHASECHK.TRANS64.TRYWAIT P0, [R7+URZ], R4 ;  /* 0x00000004070075a7 */ /* 0x001064000800017f */
[----:B-1----:R-:W-:Y:S05]  /*6d00*/  @!P0 NANOSLEEP.SYNCS 0x989680 ;  /* 0x009896800000895d */ /* 0x002fea0003900000 */
[----:B------:R-:W1:Y:S02]  /*6d10*/  @!P0 SYNCS.PHASECHK.TRANS64 P0, [R7+URZ], R4 ;  /* 0x00000004070085a7 */ /* 0x000e64000800007f */
[----:B-1----:R-:W-:Y:S05]  /*6d20*/  @!P0 BRA `(.L_x_103) ;  /* 0xfffffffc00f08947 */ /* 0x002fea000383ffff */
[----:B------:R-:W-:Y:S05]  /*6d30*/  BRA `(.L_x_162) ;  /* 0xffffffe8004c7947 */ /* 0x000fea000383ffff */
.L_x_104:
[----:B0-----:R0:W1:Y:S02]  /*6d40*/  SYNCS.PHASECHK.TRANS64.TRYWAIT P0, [R6+URZ], R5 ;  /* 0x00000005060075a7 */ /* 0x001064000800017f */
[----:B-1----:R-:W-:Y:S05]  /*6d50*/  @!P0 NANOSLEEP.SYNCS 0x989680 ;  /* 0x009896800000895d */ /* 0x002fea0003900000 */
[----:B------:R-:W1:Y:S02]  /*6d60*/  @!P0 SYNCS.PHASECHK.TRANS64 P0, [R6+URZ], R5 ;  /* 0x00000005060085a7 */ /* 0x000e64000800007f */
[----:B-1----:R-:W-:Y:S05]  /*6d70*/  @!P0 BRA `(.L_x_104) ;  /* 0xfffffffc00f08947 */ /* 0x002fea000383ffff */
[----:B------:R-:W-:Y:S05]  /*6d80*/  BRA `(.L_x_163) ;  /* 0xffffffe8005c7947 */ /* 0x000fea000383ffff */
.L_x_105:
[----:B0-----:R0:W1:Y:S02]  /*6d90*/  SYNCS.PHASECHK.TRANS64.TRYWAIT P0, [R7+URZ], R4 ;  /* 0x00000004070075a7 */ /* 0x001064000800017f */
[----:B-1----:R-:W-:Y:S05]  /*6da0*/  @!P0 NANOSLEEP.SYNCS 0x989680 ;  /* 0x009896800000895d */ /* 0x002fea0003900000 */
[----:B------:R-:W1:Y:S02]  /*6db0*/  @!P0 SYNCS.PHASECHK.TRANS64 P0, [R7+URZ], R4 ;  /* 0x00000004070085a7 */ /* 0x000e64000800007f */
[----:B-1----:R-:W-:Y:S05]  /*6dc0*/  @!P0 BRA `(.L_x_105) ;  /* 0xfffffffc00f08947 */ /* 0x002fea000383ffff */
[----:B------:R-:W-:Y:S05]  /*6dd0*/  BRA `(.L_x_164) ;  /* 0xffffffe8006c7947 */ /* 0x000fea000383ffff */
.L_x_106:
[----:B0-----:R0:W1:Y:S02]  /*6de0*/  SYNCS.PHASECHK.TRANS64.TRYWAIT P0, [R6+URZ], R5 ;  /* 0x00000005060075a7 */ /* 0x001064000800017f */
[----:B-1----:R-:W-:Y:S05]  /*6df0*/  @!P0 NANOSLEEP.SYNCS 0x989680 ;  /* 0x009896800000895d */ /* 0x002fea0003900000 */
[----:B------:R-:W1:Y:S02]  /*6e00*/  @!P0 SYNCS.PHASECHK.TRANS64 P0, [R6+URZ], R5 ;  /* 0x00000005060085a7 */ /* 0x000e64000800007f */
[----:B-1----:R-:W-:Y:S05]  /*6e10*/  @!P0 BRA `(.L_x_106) ;  /* 0xfffffffc00f08947 */ /* 0x002fea000383ffff */
[----:B------:R-:W-:Y:S05]  /*6e20*/  BRA `(.L_x_165) ;  /* 0xffffffe8007c7947 */ /* 0x000fea000383ffff */
.L_x_107:
[----:B0-----:R0:W1:Y:S02]  /*6e30*/  SYNCS.PHASECHK.TRANS64.TRYWAIT P0, [R7+URZ], R4 ;  /* 0x00000004070075a7 */ /* 0x001064000800017f */
[----:B-1----:R-:W-:Y:S05]  /*6e40*/  @!P0 NANOSLEEP.SYNCS 0x989680 ;  /* 0x009896800000895d */ /* 0x002fea0003900000 */
[----:B------:R-:W1:Y:S02]  /*6e50*/  @!P0 SYNCS.PHASECHK.TRANS64 P0, [R7+URZ], R4 ;  /* 0x00000004070085a7 */ /* 0x000e64000800007f */
[----:B-1----:R-:W-:Y:S05]  /*6e60*/  @!P0 BRA `(.L_x_107) ;  /* 0xfffffffc00f08947 */ /* 0x002fea000383ffff */
[----:B------:R-:W-:Y:S05]  /*6e70*/  BRA `(.L_x_166) ;  /* 0xffffffe8008c7947 */ /* 0x000fea000383ffff */
.L_x_108:
[----:B0-----:R0:W1:Y:S02]  /*6e80*/  SYNCS.PHASECHK.TRANS64.TRYWAIT P0, [R6+URZ], R5 ;  /* 0x00000005060075a7 */ /* 0x001064000800017f */
[----:B-1----:R-:W-:Y:S05]  /*6e90*/  @!P0 NANOSLEEP.SYNCS 0x989680 ;  /* 0x009896800000895d */ /* 0x002fea0003900000 */
[----:B------:R-:W1:Y:S02]  /*6ea0*/  @!P0 SYNCS.PHASECHK.TRANS64 P0, [R6+URZ], R5 ;  /* 0x00000005060085a7 */ /* 0x000e64000800007f */
[----:B-1----:R-:W-:Y:S05]  /*6eb0*/  @!P0 BRA `(.L_x_108) ;  /* 0xfffffffc00f08947 */ /* 0x002fea000383ffff */
[----:B------:R-:W-:Y:S05]  /*6ec0*/  BRA `(.L_x_167) ;  /* 0xffffffe8009c7947 */ /* 0x000fea000383ffff */
.L_x_109:
[----:B0-----:R0:W1:Y:S02]  /*6ed0*/  SYNCS.PHASECHK.TRANS64.TRYWAIT P0, [R7+URZ], R4 ;  /* 0x00000004070075a7 */ /* 0x001064000800017f */
[----:B-1----:R-:W-:Y:S05]  /*6ee0*/  @!P0 NANOSLEEP.SYNCS 0x989680 ;  /* 0x009896800000895d */ /* 0x002fea0003900000 */
[----:B------:R-:W1:Y:S02]  /*6ef0*/  @!P0 SYNCS.PHASECHK.TRANS64 P0, [R7+URZ], R4 ;  /* 0x00000004070085a7 */ /* 0x000e64000800007f */
[----:B-1----:R-:W-:Y:S05]  /*6f00*/  @!P0 BRA `(.L_x_109) ;  /* 0xfffffffc00f08947 */ /* 0x002fea000383ffff */
[----:B------:R-:W-:Y:S05]  /*6f10*/  BRA `(.L_x_168) ;  /* 0xffffffe800ac7947 */ /* 0x000fea000383ffff */
.L_x_110:
[----:B0-----:R0:W1:Y:S02]  /*6f20*/  SYNCS.PHASECHK.TRANS64.TRYWAIT P0, [R6+URZ], R5 ;  /* 0x00000005060075a7 */ /* 0x001064000800017f */
[----:B-1----:R-:W-:Y:S05]  /*6f30*/  @!P0 NANOSLEEP.SYNCS 0x989680 ;  /* 0x009896800000895d */ /* 0x002fea0003900000 */
[----:B------:R-:W1:Y:S02]  /*6f40*/  @!P0 SYNCS.PHASECHK.TRANS64 P0, [R6+URZ], R5 ;  /* 0x00000005060085a7 */ /* 0x000e64000800007f */
[----:B-1----:R-:W-:Y:S05]  /*6f50*/  @!P0 BRA `(.L_x_110) ;  /* 0xfffffffc00f08947 */ /* 0x002fea000383ffff */
[----:B------:R-:W-:Y:S05]  /*6f60*/  BRA `(.L_x_169) ;  /* 0xffffffe800bc7947 */ /* 0x000fea000383ffff */
.L_x_111:
[----:B0-----:R0:W1:Y:S02]  /*6f70*/  SYNCS.PHASECHK.TRANS64.TRYWAIT P0, [R7+URZ], R4 ;  /* 0x00000004070075a7 */ /* 0x001064000800017f */
[----:B-1----:R-:W-:Y:S05]  /*6f80*/  @!P0 NANOSLEEP.SYNCS 0x989680 ;  /* 0x009896800000895d */ /* 0x002fea0003900000 */
[----:B------:R-:W1:Y:S02]  /*6f90*/  @!P0 SYNCS.PHASECHK.TRANS64 P0, [R7+URZ], R4 ;  /* 0x00000004070085a7 */ /* 0x000e64000800007f */
[----:B-1----:R-:W-:Y:S05]  /*6fa0*/  @!P0 BRA `(.L_x_111) ;  /* 0xfffffffc00f08947 */ /* 0x002fea000383ffff */
[----:B------:R-:W-:Y:S05]  /*6fb0*/  BRA `(.L_x_170) ;  /* 0xffffffe800cc7947 */ /* 0x000fea000383ffff */
.L_x_112:
[----:B0-----:R0:W1:Y:S02]  /*6fc0*/  SYNCS.PHASECHK.TRANS64.TRYWAIT P0, [R6+URZ], R5 ;  /* 0x00000005060075a7 */ /* 0x001064000800017f */
[----:B-1----:R-:W-:Y:S05]  /*6fd0*/  @!P0 NANOSLEEP.SYNCS 0x989680 ;  /* 0x009896800000895d */ /* 0x002fea0003900000 */
[----:B------:R-:W1:Y:S02]  /*6fe0*/  @!P0 SYNCS.PHASECHK.TRANS64 P0, [R6+URZ], R5 ;  /* 0x00000005060085a7 */ /* 0x000e64000800007f */
[----:B-1----:R-:W-:Y:S05]  /*6ff0*/  @!P0 BRA `(.L_x_112) ;  /* 0xfffffffc00f08947 */ /* 0x002fea000383ffff */
[----:B------:R-:W-:Y:S05]  /*7000*/  BRA `(.L_x_171) ;  /* 0xffffffe800dc7947 */ /* 0x000fea000383ffff */
.L_x_113:
[----:B0-----:R0:W1:Y:S02]  /*7010*/  SYNCS.PHASECHK.TRANS64.TRYWAIT P0, [R7+URZ], R4 ;  /* 0x00000004070075a7 */ /* 0x001064000800017f */
[----:B-1----:R-:W-:Y:S05]  /*7020*/  @!P0 NANOSLEEP.SYNCS 0x989680 ;  /* 0x009896800000895d */ /* 0x002fea0003900000 */
[----:B------:R-:W1:Y:S02]  /*7030*/  @!P0 SYNCS.PHASECHK.TRANS64 P0, [R7+URZ], R4 ;  /* 0x00000004070085a7 */ /* 0x000e64000800007f */
[----:B-1----:R-:W-:Y:S05]  /*7040*/  @!P0 BRA `(.L_x_113) ;  /* 0xfffffffc00f08947 */ /* 0x002fea000383ffff */
[----:B------:R-:W-:Y:S05]  /*7050*/  BRA `(.L_x_172) ;  /* 0xffffffe800ec7947 */ /* 0x000fea000383ffff */
.L_x_114:
[----:B0-----:R0:W1:Y:S02]  /*7060*/  SYNCS.PHASECHK.TRANS64.TRYWAIT P0, [R6+URZ], R5 ;  /* 0x00000005060075a7 */ /* 0x001064000800017f */
[----:B-1----:R-:W-:Y:S05]  /*7070*/  @!P0 NANOSLEEP.SYNCS 0x989680 ;  /* 0x009896800000895d */ /* 0x002fea0003900000 */
[----:B------:R-:W1:Y:S02]  /*7080*/  @!P0 SYNCS.PHASECHK.TRANS64 P0, [R6+URZ], R5 ;  /* 0x00000005060085a7 */ /* 0x000e64000800007f */
[----:B-1----:R-:W-:Y:S05]  /*7090*/  @!P0 BRA `(.L_x_114) ;  /* 0xfffffffc00f08947 */ /* 0x002fea000383ffff */
[----:B------:R-:W-:Y:S05]  /*70a0*/  BRA `(.L_x_173) ;  /* 0xffffffe800fc7947 */ /* 0x000fea000383ffff */
.L_x_115:
[----:B0-----:R0:W1:Y:S02]  /*70b0*/  SYNCS.PHASECHK.TRANS64.TRYWAIT P0, [R7+URZ], R4 ;  /* 0x00000004070075a7 */ /* 0x001064000800017f */
[----:B-1----:R-:W-:Y:S05]  /*70c0*/  @!P0 NANOSLEEP.SYNCS 0x989680 ;  /* 0x009896800000895d */ /* 0x002fea0003900000 */
[----:B------:R-:W1:Y:S02]  /*70d0*/  @!P0 SYNCS.PHASECHK.TRANS64 P0, [R7+URZ], R4 ;  /* 0x00000004070085a7 */ /* 0x000e64000800007f */
[----:B-1----:R-:W-:Y:S05]  /*70e0*/  @!P0 BRA `(.L_x_115) ;  /* 0xfffffffc00f08947 */ /* 0x002fea000383ffff */
[----:B------:R-:W-:Y:S05]  /*70f0*/  BRA `(.L_x_174) ;  /* 0xffffffec000c7947 */ /* 0x000fea000383ffff */
.L_x_116:
[----:B0-----:R0:W1:Y:S02]  /*7100*/  SYNCS.PHASECHK.TRANS64.TRYWAIT P0, [R6+URZ], R5 ;  /* 0x00000005060075a7 */ /* 0x001064000800017f */
[----:B-1----:R-:W-:Y:S05]  /*7110*/  @!P0 NANOSLEEP.SYNCS 0x989680 ;  /* 0x009896800000895d */ /* 0x002fea0003900000 */
[----:B------:R-:W1:Y:S02]  /*7120*/  @!P0 SYNCS.PHASECHK.TRANS64 P0, [R6+URZ], R5 ;  /* 0x00000005060085a7 */ /* 0x000e64000800007f */
[----:B-1----:R-:W-:Y:S05]  /*7130*/  @!P0 BRA `(.L_x_116) ;  /* 0xfffffffc00f08947 */ /* 0x002fea000383ffff */
[----:B------:R-:W-:Y:S05]  /*7140*/  BRA `(.L_x_175) ;  /* 0xffffffec001c7947 */ /* 0x000fea000383ffff */
.L_x_117:
[----:B0-----:R0:W1:Y:S02]  /*7150*/  SYNCS.PHASECHK.TRANS64.TRYWAIT P0, [R7+URZ], R4 ;  /* 0x00000004070075a7 */ /* 0x001064000800017f */
[----:B-1----:R-:W-:Y:S05]  /*7160*/  @!P0 NANOSLEEP.SYNCS 0x989680 ;  /* 0x009896800000895d */ /* 0x002fea0003900000 */
[----:B------:R-:W1:Y:S02]  /*7170*/  @!P0 SYNCS.PHASECHK.TRANS64 P0, [R7+URZ], R4 ;  /* 0x00000004070085a7 */ /* 0x000e64000800007f */
[----:B-1----:R-:W-:Y:S05]  /*7180*/  @!P0 BRA `(.L_x_117) ;  /* 0xfffffffc00f08947 */ /* 0x002fea000383ffff */
[----:B------:R-:W-:Y:S05]  /*7190*/  BRA `(.L_x_176) ;  /* 0xffffffec002c7947 */ /* 0x000fea000383ffff */
.L_x_118:
[----:B0-----:R0:W1:Y:S02]  /*71a0*/  SYNCS.PHASECHK.TRANS64.TRYWAIT P0, [R6+URZ], R5 ;  /* 0x00000005060075a7 */ /* 0x001064000800017f */
[----:B-1----:R-:W-:Y:S05]  /*71b0*/  @!P0 NANOSLEEP.SYNCS 0x989680 ;  /* 0x009896800000895d */ /* 0x002fea0003900000 */
[----:B------:R-:W1:Y:S02]  /*71c0*/  @!P0 SYNCS.PHASECHK.TRANS64 P0, [R6+URZ], R5 ;  /* 0x00000005060085a7 */ /* 0x000e64000800007f */
[----:B-1----:R-:W-:Y:S05]  /*71d0*/  @!P0 BRA `(.L_x_118) ;  /* 0xfffffffc00f08947 */ /* 0x002fea000383ffff */
[----:B------:R-:W-:Y:S05]  /*71e0*/  BRA `(.L_x_177) ;  /* 0xffffffec003c7947 */ /* 0x000fea000383ffff */
.L_x_119:
[----:B0-----:R0:W1:Y:S02]  /*71f0*/  SYNCS.PHASECHK.TRANS64.TRYWAIT P0, [R7+URZ], R4 ;  /* 0x00000004070075a7 */ /* 0x001064000800017f */
[----:B-1----:R-:W-:Y:S05]  /*7200*/  @!P0 NANOSLEEP.SYNCS 0x989680 ;  /* 0x009896800000895d */ /* 0x002fea0003900000 */
[----:B------:R-:W1:Y:S02]  /*7210*/  @!P0 SYNCS.PHASECHK.TRANS64 P0, [R7+URZ], R4 ;  /* 0x00000004070085a7 */ /* 0x000e64000800007f */
[----:B-1----:R-:W-:Y:S05]  /*7220*/  @!P0 BRA `(.L_x_119) ;  /* 0xfffffffc00f08947 */ /* 0x002fea000383ffff */
[----:B------:R-:W-:Y:S05]  /*7230*/  BRA `(.L_x_178) ;  /* 0xffffffec004c7947 */ /* 0x000fea000383ffff */
.L_x_120:
[----:B-1----:R1:W2:Y:S02]  /*7240*/  SYNCS.PHASECHK.TRANS64.TRYWAIT P0, [R6+URZ], R5 ;  /* 0x00000005060075a7 */ /* 0x0022a4000800017f */
[----:B--2---:R-:W-:Y:S05]  /*7250*/  @!P0 NANOSLEEP.SYNCS 0x989680 ;  /* 0x009896800000895d */ /* 0x004fea0003900000 */
[----:B------:R-:W2:Y:S02]  /*7260*/  @!P0 SYNCS.PHASECHK.TRANS64 P0, [R6+URZ], R5 ;  /* 0x00000005060085a7 */ /* 0x000ea4000800007f */
[----:B--2---:R-:W-:Y:S05]  /*7270*/  @!P0 BRA `(.L_x_120) ;  /* 0xfffffffc00f08947 */ /* 0x004fea000383ffff */
[----:B------:R-:W-:Y:S05]  /*7280*/  BRA `(.L_x_179) ;  /* 0xffffffec00547947 */ /* 0x000fea000383ffff */
.L_x_180:
[----:B------:R-:W-:-:S00]  /*7290*/  BRA `(.L_x_180) ;  /* 0xfffffffc00fc7947 */ /* 0x000fc0000383ffff */
[----:B------:R-:W-:-:S00]  /*72a0*/  NOP ;  /* 0x0000000000007918 */ /* 0x000fc00000000000 */
        /* <DEDUP_REMOVED lines=13> */
.L_x_181:


//--------------------- .nv.shared._ZN7cutlass13device_kernelINS_4gemm6kernel13GemmUniversalIN4cute5tupleIJiiiiEEENS1_10collective13CollectiveMmaINS1_37MainloopSm90TmaGmmaWarpSpecializedFP8ILi50ENS5_IJNS4_1CILi2EEENSA_ILi1EEESC_EEENS1_32KernelTmaWarpSpecializedPingpongEEENS5_IJNSA_ILi64EEENSA_ILi8EEESG_EEENS_12float_e4m3_tENS5_IJlSC_lEEESJ_SK_NS4_8TiledMMAINS4_8MMA_AtomIJNS4_4SM904GMMA29MMA_64x8x32_F32E4M3E4M3_SS_TNILNSO_7ScaleInE1ELSQ_1EEEEEENS4_6LayoutINS5_IJSC_SC_SC_EEENS5_IJNSA_ILi0EEESV_SV_EEEEENS5_IJNS4_10UnderscoreESY_SY_EEEEENS4_13SM90_TMA_LOADENS4_14ComposedLayoutINS4_7SwizzleILi2ELi4ELi3EEENS4_18smem_ptr_flag_bitsILi8EEENST_INS5_IJSH_SG_EEENS5_IJSG_SC_EEEEEEEvNS4_8identityENS4_23SM90_TMA_LOAD_MULTICASTES1A_vS1B_EENS_8epilogue10collective6detail29Sm90TmaWarpSpecializedAdapterINS1F_15DefaultEpilogueISJ_SK_SK_NS1E_6thread17LinearCombinationISJ_Li1EffLNS1J_9ScaleType4KindE0ELNS_15FloatRoundStyleE2ESJ_EENS1_15EpilogueDefaultEEEEEvvEEEEvNT_6ParamsE --------------------------
	.section	.nv.shared._ZN7cutlass13device_kernelINS_4gemm6kernel13GemmUniversalIN4cute5tupleIJiiiiEEENS1_10collective13CollectiveMmaINS1_37MainloopSm90TmaGmmaWarpSpecializedFP8ILi50ENS5_IJNS4_1CILi2EEENSA_ILi1EEESC_EEENS1_32KernelTmaWarpSpecializedPingpongEEENS5_IJNSA_ILi64EEENSA_ILi8EEESG_EEENS_12float_e4m3_tENS5_IJlSC_lEEESJ_SK_NS4_8TiledMMAINS4_8MMA_AtomIJNS4_4SM904GMMA29MMA_64x8x32_F32E4M3E4M3_SS_TNILNSO_7ScaleInE1ELSQ_1EEEEEENS4_6LayoutINS5_IJSC_SC_SC_EEENS5_IJNSA_ILi0EEESV_SV_EEEEENS5_IJNS4_10UnderscoreESY_SY_EEEEENS4_13SM90_TMA_LOADENS4_14ComposedLayoutINS4_7SwizzleILi2ELi4ELi3EEENS4_18smem_ptr_flag_bitsILi8EEENST_INS5_IJSH_SG_EEENS5_IJSG_SC_EEEEEEEvNS4_8identityENS4_23SM90_TMA_LOAD_MULTICASTES1A_vS1B_EENS_8epilogue10collective6detail29Sm90TmaWarpSpecializedAdapterINS1F_15DefaultEpilogueISJ_SK_SK_NS1E_6thread17LinearCombinationISJ_Li1EffLNS1J_9ScaleType4KindE0ELNS_15FloatRoundStyleE2ESJ_EENS1_15EpilogueDefaultEEEEEvvEEEEvNT_6ParamsE,"aw",@nobits
	.sectionflags	@""
	.align	16
	.zero		1024


//--------------------- .nv.shared.reserved.0     --------------------------
	.section	.nv.shared.reserved.0,"aw",@nobits
	.weak		__nv_reservedSMEM_offset_0_alias
	.size		__nv_reservedSMEM_offset_0_alias, 0, 0
	.other		__nv_reservedSMEM_offset_0_alias,@"STO_CUDA_RESERVED_SHARED STV_DEFAULT"
__nv_reservedSMEM_offset_0_alias:
	.zero		0


//--------------------- .nv.global                --------------------------
	.section	.nv.global,"aw",@nobits
.nv.global:
	.type		_ZN39_INTERNAL_1244de2b_4_k_cu_75c2a1d7_63404cute1_E,@object
	.size		_ZN39_INTERNAL_1244de2b_4_k_cu_75c2a1d7_63404cute1_E,(_ZN39_INTERNAL_1244de2b_4_k_cu_75c2a1d7_63404cuda3std3__45__cpo6cbeginE - _ZN39_INTERNAL_1244de2b_4_k_cu_75c2a1d7_63404cute1_E)
_ZN39_INTERNAL_1244de2b_4_k_cu_75c2a1d7_63404cute1_E:
	.zero		1
	.type		_ZN39_INTERNAL_1244de2b_4_k_cu_75c2a1d7_63404cuda3std3__45__cpo6cbeginE,@object
	.size		_ZN39_INTERNAL_1244de2b_4_k_cu_75c2a1d7_63404cuda3std3__45__cpo6cbeginE,(_ZN39_INTERNAL_1244de2b_4_k_cu_75c2a1d7_63404cuda3std3__48in_placeE - _ZN39_INTERNAL_1244de2b_4_k_cu_75c2a1d7_63404cuda3std3__45__cpo6cbeginE)
_ZN39_INTERNAL_1244de2b_4_k_cu_75c2a1d7_63404cuda3std3__45__cpo6cbeginE:
	.zero		1
	.type		_ZN39_INTERNAL_1244de2b_4_k_cu_75c2a1d7_63404cuda3std3__48in_placeE,@object
	.size		_ZN39_INTERNAL_1244de2b_4_k_cu_75c2a1d7_63404cuda3std3__48in_placeE,(_ZN39_INTERNAL_1244de2b_4_k_cu_75c2a1d7_63404cuda3std6ranges3__45__cpo9iter_moveE - _ZN39_INTERNAL_1244de2b_4_k_cu_75c2a1d7_63404cuda3std3__48in_placeE)
_ZN39_INTERNAL_1244de2b_4_k_cu_75c2a1d7_63404cuda3std3__48in_placeE:
	.zero		1
	.type		_ZN39_INTERNAL_1244de2b_4_k_cu_75c2a1d7_63404cuda3std6ranges3__45__cpo9iter_moveE,@object
	.size		_ZN39_INTERNAL_1244de2b_4_k_cu_75c2a1d7_63404cuda3std6ranges3__45__cpo9iter_moveE,(_ZN39_INTERNAL_1244de2b_4_k_cu_75c2a1d7_63404cuda3std3__45__cpo5beginE - _ZN39_INTERNAL_1244de2b_4_k_cu_75c2a1d7_63404cuda3std6ranges3__45__cpo9iter_moveE)
_ZN39_INTERNAL_1244de2b_4_k_cu_75c2a1d7_63404cuda3std6ranges3__45__cpo9iter_moveE:
	.zero		1
	.type		_ZN39_INTERNAL_1244de2b_4_k_cu_75c2a1d7_63404cuda3std3__45__cpo5beginE,@object
	.size		_ZN39_INTERNAL_1244de2b_4_k_cu_75c2a1d7_63404cuda3std3__45__cpo5beginE,(_ZN39_INTERNAL_1244de2b_4_k_cu_75c2a1d7_63404cuda3std3__441_GLOBAL__N__1244de2b_4_k_cu_75c2a1d7_63406ignoreE - _ZN39_INTERNAL_1244de2b_4_k_cu_75c2a1d7_63404cuda3std3__45__cpo5beginE)
_ZN39_INTERNAL_1244de2b_4_k_cu_75c2a1d7_63404cuda3std3__45__cpo5beginE:
	.zero		1
	.type		_ZN39_INTERNAL_1244de2b_4_k_cu_75c2a1d7_63404cuda3std3__441_GLOBAL__N__1244de2b_4_k_cu_75c2a1d7_63406ignoreE,@object
	.size		_ZN39_INTERNAL_1244de2b_4_k_cu_75c2a1d7_63404cuda3std3__441_GLOBAL__N__1244de2b_4_k_cu_75c2a1d7_63406ignoreE,(_ZN39_INTERNAL_1244de2b_4_k_cu_75c2a1d7_63404cute7productE - _ZN39_INTERNAL_1244de2b_4_k_cu_75c2a1d7_63404cuda3std3__441_GLOBAL__N__1244de2b_4_k_cu_75c2a1d7_63406ignoreE)
_ZN39_INTERNAL_1244de2b_4_k_cu_75c2a1d7_63404cuda3std3__441_GLOBAL__N__1244de2b_4_k_cu_75c2a1d7_63406ignoreE:
	.zero		1
	.type		_ZN39_INTERNAL_1244de2b_4_k_cu_75c2a1d7_63404cute7productE,@object
	.size		_ZN39_INTERNAL_1244de2b_4_k_cu_75c2a1d7_63404cute7productE,(_ZN39_INTERNAL_1244de2b_4_k_cu_75c2a1d7_63404cuda3std3__45__cpo3endE - _ZN39_INTERNAL_1244de2b_4_k_cu_75c2a1d7_63404cute7productE)
_ZN39_INTERNAL_1244de2b_4_k_cu_75c2a1d7_63404cute7productE:
	.zero		1
	.type		_ZN39_INTERNAL_1244de2b_4_k_cu_75c2a1d7_63404cuda3std3__45__cpo3endE,@object
	.size		_ZN39_INTERNAL_1244de2b_4_k_cu_75c2a1d7_63404cuda3std3__45__cpo3endE,(_ZN39_INTERNAL_1244de2b_4_k_cu_75c2a1d7_63404cuda3std3__419piecewise_constructE - _ZN39_INTERNAL_1244de2b_4_k_cu_75c2a1d7_63404cuda3std3__45__cpo3endE)
_ZN39_INTERNAL_1244de2b_4_k_cu_75c2a1d7_63404cuda3std3__45__cpo3endE:
	.zero		1
	.type		_ZN39_INTERNAL_1244de2b_4_k_cu_75c2a1d7_63404cuda3std3__419piecewise_constructE,@object
	.size		_ZN39_INTERNAL_1244de2b_4_k_cu_75c2a1d7_63404cuda3std3__419piecewise_constructE,(_ZN39_INTERNAL_1244de2b_4_k_cu_75c2a1d7_63404cuda3std3__45__cpo4cendE - _ZN39_INTERNAL_1244de2b_4_k_cu_75c2a1d7_63404cuda3std3__419piecewise_constructE)
_ZN39_INTERNAL_1244de2b_4_k_cu_75c2a1d7_63404cuda3std3__419piecewise_constructE:
	.zero		1
	.type		_ZN39_INTERNAL_1244de2b_4_k_cu_75c2a1d7_63404cuda3std3__45__cpo4cendE,@object
	.size		_ZN39_INTERNAL_1244de2b_4_k_cu_75c2a1d7_63404cuda3std3__45__cpo4cendE,(_ZN39_INTERNAL_1244de2b_4_k_cu_75c2a1d7_63404cuda3std6ranges3__45__cpo4swapE - _ZN39_INTERNAL_1244de2b_4_k_cu_75c2a1d7_63404cuda3std3__45__cpo4cendE)
_ZN39_INTERNAL_1244de2b_4_k_cu_75c2a1d7_63404cuda3std3__45__cpo4cendE:
	.zero		1
	.type		_ZN39_INTERNAL_1244de2b_4_k_cu_75c2a1d7_63404cuda3std6ranges3__45__cpo4swapE,@object
	.size		_ZN39_INTERNAL_1244de2b_4_k_cu_75c2a1d7_63404cuda3std6ranges3__45__cpo4swapE,(.L_7 - _ZN39_INTERNAL_1244de2b_4_k_cu_75c2a1d7_63404cuda3std6ranges3__45__cpo4swapE)
_ZN39_INTERNAL_1244de2b_4_k_cu_75c2a1d7_63404cuda3std6ranges3__45__cpo4swapE:
	.zero		1
.L_7:


//--------------------- .nv.constant0._ZN7cutlass13device_kernelINS_4gemm6kernel13GemmUniversalIN4cute5tupleIJiiiiEEENS1_10collective13CollectiveMmaINS1_37MainloopSm90TmaGmmaWarpSpecializedFP8ILi50ENS5_IJNS4_1CILi2EEENSA_ILi1EEESC_EEENS1_32KernelTmaWarpSpecializedPingpongEEENS5_IJNSA_ILi64EEENSA_ILi8EEESG_EEENS_12float_e4m3_tENS5_IJlSC_lEEESJ_SK_NS4_8TiledMMAINS4_8MMA_AtomIJNS4_4SM904GMMA29MMA_64x8x32_F32E4M3E4M3_SS_TNILNSO_7ScaleInE1ELSQ_1EEEEEENS4_6LayoutINS5_IJSC_SC_SC_EEENS5_IJNSA_ILi0EEESV_SV_EEEEENS5_IJNS4_10UnderscoreESY_SY_EEEEENS4_13SM90_TMA_LOADENS4_14ComposedLayoutINS4_7SwizzleILi2ELi4ELi3EEENS4_18smem_ptr_flag_bitsILi8EEENST_INS5_IJSH_SG_EEENS5_IJSG_SC_EEEEEEEvNS4_8identityENS4_23SM90_TMA_LOAD_MULTICASTES1A_vS1B_EENS_8epilogue10collective6detail29Sm90TmaWarpSpecializedAdapterINS1F_15DefaultEpilogueISJ_SK_SK_NS1E_6thread17LinearCombinationISJ_Li1EffLNS1J_9ScaleType4KindE0ELNS_15FloatRoundStyleE2ESJ_EENS1_15EpilogueDefaultEEEEEvvEEEEvNT_6ParamsE --------------------------
	.section	.nv.constant0._ZN7cutlass13device_kernelINS_4gemm6kernel13GemmUniversalIN4cute5tupleIJiiiiEEENS1_10collective13CollectiveMmaINS1_37MainloopSm90TmaGmmaWarpSpecializedFP8ILi50ENS5_IJNS4_1CILi2EEENSA_ILi1EEESC_EEENS1_32KernelTmaWarpSpecializedPingpongEEENS5_IJNSA_ILi64EEENSA_ILi8EEESG_EEENS_12float_e4m3_tENS5_IJlSC_lEEESJ_SK_NS4_8TiledMMAINS4_8MMA_AtomIJNS4_4SM904GMMA29MMA_64x8x32_F32E4M3E4M3_SS_TNILNSO_7ScaleInE1ELSQ_1EEEEEENS4_6LayoutINS5_IJSC_SC_SC_EEENS5_IJNSA_ILi0EEESV_SV_EEEEENS5_IJNS4_10UnderscoreESY_SY_EEEEENS4_13SM90_TMA_LOADENS4_14ComposedLayoutINS4_7SwizzleILi2ELi4ELi3EEENS4_18smem_ptr_flag_bitsILi8EEENST_INS5_IJSH_SG_EEENS5_IJSG_SC_EEEEEEEvNS4_8identityENS4_23SM90_TMA_LOAD_MULTICASTES1A_vS1B_EENS_8epilogue10collective6detail29Sm90TmaWarpSpecializedAdapterINS1F_15DefaultEpilogueISJ_SK_SK_NS1E_6thread17LinearCombinationISJ_Li1EffLNS1J_9ScaleType4KindE0ELNS_15FloatRoundStyleE2ESJ_EENS1_15EpilogueDefaultEEEEEvvEEEEvNT_6ParamsE,"a",@progbits
	.sectionflags	@""
	.align	4
.nv.constant0._ZN7cutlass13device_kernelINS_4gemm6kernel13GemmUniversalIN4cute5tupleIJiiiiEEENS1_10collective13CollectiveMmaINS1_37MainloopSm90TmaGmmaWarpSpecializedFP8ILi50ENS5_IJNS4_1CILi2EEENSA_ILi1EEESC_EEENS1_32KernelTmaWarpSpecializedPingpongEEENS5_IJNSA_ILi64EEENSA_ILi8EEESG_EEENS_12float_e4m3_tENS5_IJlSC_lEEESJ_SK_NS4_8TiledMMAINS4_8MMA_AtomIJNS4_4SM904GMMA29MMA_64x8x32_F32E4M3E4M3_SS_TNILNSO_7ScaleInE1ELSQ_1EEEEEENS4_6LayoutINS5_IJSC_SC_SC_EEENS5_IJNSA_ILi0EEESV_SV_EEEEENS5_IJNS4_10UnderscoreESY_SY_EEEEENS4_13SM90_TMA_LOADENS4_14ComposedLayoutINS4_7SwizzleILi2ELi4ELi3EEENS4_18smem_ptr_flag_bitsILi8EEENST_INS5_IJSH_SG_EEENS5_IJSG_SC_EEEEEEEvNS4_8identityENS4_23SM90_TMA_LOAD_MULTICASTES1A_vS1B_EENS_8epilogue10collective6detail29Sm90TmaWarpSpecializedAdapterINS1F_15DefaultEpilogueISJ_SK_SK_NS1E_6thread17LinearCombinationISJ_Li1EffLNS1J_9ScaleType4KindE0ELNS_15FloatRoundStyleE2ESJ_EENS1_15EpilogueDefaultEEEEEvvEEEEvNT_6ParamsE:
	.zero		1664


//--------------------- SYMBOLS --------------------------

	.type		.nv.reservedSmem.offset0,@object
	.size		.nv.reservedSmem.offset0,0x4
